// auto-generated by cutlass_sweep.gemm — config: {"arch": "sm_90", "cluster_m": 2, "cluster_n": 1, "dtype": "tf32", "stages": 4, "tile_k": 64, "tile_m": 128, "tile_n": 256}
#include "cutlass/cutlass.h"
#include "cutlass/gemm/collective/collective_builder.hpp"
#include "cutlass/gemm/device/gemm_universal_adapter.h"
#include "cutlass/gemm/kernel/gemm_universal.hpp"
#include "cutlass/epilogue/collective/collective_builder.hpp"

using ElemA = cutlass::tfloat32_t;
using ElemB = cutlass::tfloat32_t;
using ElemCD = cutlass::tfloat32_t;
using Acc  = float;
using TileShape    = cute::Shape<cute::_128, cute::_256, cute::_64>;
using ClusterShape = cute::Shape<cute::_2, cute::_1, cute::_1>;

using CollectiveEpilogue = typename cutlass::epilogue::collective::CollectiveBuilder<
    cutlass::arch::Sm90, cutlass::arch::OpClassTensorOp,
    TileShape, ClusterShape,
    cutlass::epilogue::collective::EpilogueTileAuto,
    Acc, Acc,
    ElemCD, cutlass::layout::RowMajor, 128 / cutlass::sizeof_bits<ElemCD>::value,
    ElemCD, cutlass::layout::RowMajor, 128 / cutlass::sizeof_bits<ElemCD>::value,
    cutlass::epilogue::collective::EpilogueScheduleAuto
  >::CollectiveOp;

using CollectiveMainloop = typename cutlass::gemm::collective::CollectiveBuilder<
    cutlass::arch::Sm90, cutlass::arch::OpClassTensorOp,
    ElemA, cutlass::layout::RowMajor, 128 / cutlass::sizeof_bits<ElemA>::value,
    ElemB, cutlass::layout::ColumnMajor, 128 / cutlass::sizeof_bits<ElemB>::value,
    Acc,
    TileShape, ClusterShape,
    cutlass::gemm::collective::StageCount<4>,
    cutlass::gemm::collective::KernelScheduleAuto
  >::CollectiveOp;

using GemmKernel = cutlass::gemm::kernel::GemmUniversal<
    cute::Shape<int,int,int,int>,
    CollectiveMainloop,
    CollectiveEpilogue
>;
using Gemm = cutlass::gemm::device::GemmUniversalAdapter<GemmKernel>;

// Force the device kernel symbol into the cubin without needing a host main.
auto* _anchor = &cutlass::device_kernel<GemmKernel>;


// ===== COMPILED SASS (sm_90a) =====

	.target	sm_90a

	.elftype	@"ET_EXEC"


//--------------------- .note.nv.tkinfo           --------------------------
	.section	.note.nv.tkinfo,"",@"SHT_NOTE"
	.sectionflags	@"SHF_NOTE_NV_TKINFO"
	.tkinfo
        /*0018*/ 	.word	0x00000002
        /*0030*/ 	.string	""
        /*0030*/ 	.string	"ptxas"
        /*0030*/ 	.string	"Cuda compilation tools, release 13.0, V13.0.88"
        /*0030*/ 	.string	"Build cuda_13.0.r13.0/compiler.36424714_0"
        /*0030*/ 	.string	"-arch sm_90a -m 64 "



//--------------------- .note.nv.cuinfo           --------------------------
	.section	.note.nv.cuinfo,"",@"SHT_NOTE"
	.sectionflags	@"SHF_NOTE_NV_CUINFO"
        /*0018*/ 	.short	0x0002
        /*001a*/ 	.short	0x005a
        /*001c*/ 	.short	0x0082
	.zero		2


//--------------------- .nv.info                  --------------------------
	.section	.nv.info,"",@"SHT_CUDA_INFO"
	.align	4


	//----- nvinfo : EIATTR_REGCOUNT
	.align		4
        /*0000*/ 	.byte	0x04, 0x2f
        /*0002*/ 	.short	(.L_15 - .L_14)
	.align		4
.L_14:
        /*0004*/ 	.word	index@(_ZN7cutlass13device_kernelINS_4gemm6kernel13GemmUniversalIN4cute5tupleIJiiiiEEENS1_10collective13CollectiveMmaINS1_34MainloopSm90TmaGmmaWarpSpecializedILi4ENS5_IJNS4_1CILi2EEENSA_ILi1EEESC_EEENS1_35KernelTmaWarpSpecializedCooperativeEEENS5_IJNSA_ILi128EEENSA_ILi256EEENSA_ILi64EEEEEENS_10tfloat32_tENS5_IJlSC_lEEESK_SL_NS4_8TiledMMAINS4_8MMA_AtomIJNS4_4SM904GMMA30MMA_64x256x8_F32TF32TF32_SS_TNILNSP_7ScaleInE1ELSR_1EEEEEENS4_6LayoutISD_NS5_IJSC_NSA_ILi0EEESV_EEEEENS5_IJNS4_10UnderscoreESY_SY_EEEEENS4_13SM90_TMA_LOADENS4_14ComposedLayoutINS4_7SwizzleILi3ELi4ELi3EEENS4_18smem_ptr_flag_bitsILi32EEENSU_INS5_IJNSA_ILi8EEENSA_ILi32EEEEEENS5_IJS18_SC_EEEEEEEvNS4_8identityENS4_23SM90_TMA_LOAD_MULTICASTES1C_vS1D_EENS_8epilogue10collective6detail29Sm90TmaWarpSpecializedAdapterINS1H_15DefaultEpilogueISK_SL_SL_NS1G_6thread17LinearCombinationISK_Li1EffLNS1L_9ScaleType4KindE0ELNS_15FloatRoundStyleE2ESK_EENS1_15EpilogueDefaultEEEEEvvEEEEvNT_6ParamsE)
        /*0008*/ 	.word	0x000000a8


	//----- nvinfo : EIATTR_FRAME_SIZE
	.align		4
.L_15:
        /*000c*/ 	.byte	0x04, 0x11
        /*000e*/ 	.short	(.L_17 - .L_16)
	.align		4
.L_16:
        /*0010*/ 	.word	index@(_ZN7cutlass13device_kernelINS_4gemm6kernel13GemmUniversalIN4cute5tupleIJiiiiEEENS1_10collective13CollectiveMmaINS1_34MainloopSm90TmaGmmaWarpSpecializedILi4ENS5_IJNS4_1CILi2EEENSA_ILi1EEESC_EEENS1_35KernelTmaWarpSpecializedCooperativeEEENS5_IJNSA_ILi128EEENSA_ILi256EEENSA_ILi64EEEEEENS_10tfloat32_tENS5_IJlSC_lEEESK_SL_NS4_8TiledMMAINS4_8MMA_AtomIJNS4_4SM904GMMA30MMA_64x256x8_F32TF32TF32_SS_TNILNSP_7ScaleInE1ELSR_1EEEEEENS4_6LayoutISD_NS5_IJSC_NSA_ILi0EEESV_EEEEENS5_IJNS4_10UnderscoreESY_SY_EEEEENS4_13SM90_TMA_LOADENS4_14ComposedLayoutINS4_7SwizzleILi3ELi4ELi3EEENS4_18smem_ptr_flag_bitsILi32EEENSU_INS5_IJNSA_ILi8EEENSA_ILi32EEEEEENS5_IJS18_SC_EEEEEEEvNS4_8identityENS4_23SM90_TMA_LOAD_MULTICASTES1C_vS1D_EENS_8epilogue10collective6detail29Sm90TmaWarpSpecializedAdapterINS1H_15DefaultEpilogueISK_SL_SL_NS1G_6thread17LinearCombinationISK_Li1EffLNS1L_9ScaleType4KindE0ELNS_15FloatRoundStyleE2ESK_EENS1_15EpilogueDefaultEEEEEvvEEEEvNT_6ParamsE)
        /*0014*/ 	.word	0x00000000


	//----- nvinfo : EIATTR_MIN_STACK_SIZE
	.align		4
.L_17:
        /*0018*/ 	.byte	0x04, 0x12
        /*001a*/ 	.short	(.L_19 - .L_18)
	.align		4
.L_18:
        /*001c*/ 	.word	index@(_ZN7cutlass13device_kernelINS_4gemm6kernel13GemmUniversalIN4cute5tupleIJiiiiEEENS1_10collective13CollectiveMmaINS1_34MainloopSm90TmaGmmaWarpSpecializedILi4ENS5_IJNS4_1CILi2EEENSA_ILi1EEESC_EEENS1_35KernelTmaWarpSpecializedCooperativeEEENS5_IJNSA_ILi128EEENSA_ILi256EEENSA_ILi64EEEEEENS_10tfloat32_tENS5_IJlSC_lEEESK_SL_NS4_8TiledMMAINS4_8MMA_AtomIJNS4_4SM904GMMA30MMA_64x256x8_F32TF32TF32_SS_TNILNSP_7ScaleInE1ELSR_1EEEEEENS4_6LayoutISD_NS5_IJSC_NSA_ILi0EEESV_EEEEENS5_IJNS4_10UnderscoreESY_SY_EEEEENS4_13SM90_TMA_LOADENS4_14ComposedLayoutINS4_7SwizzleILi3ELi4ELi3EEENS4_18smem_ptr_flag_bitsILi32EEENSU_INS5_IJNSA_ILi8EEENSA_ILi32EEEEEENS5_IJS18_SC_EEEEEEEvNS4_8identityENS4_23SM90_TMA_LOAD_MULTICASTES1C_vS1D_EENS_8epilogue10collective6detail29Sm90TmaWarpSpecializedAdapterINS1H_15DefaultEpilogueISK_SL_SL_NS1G_6thread17LinearCombinationISK_Li1EffLNS1L_9ScaleType4KindE0ELNS_15FloatRoundStyleE2ESK_EENS1_15EpilogueDefaultEEEEEvvEEEEvNT_6ParamsE)
        /*0020*/ 	.word	0x00000000
.L_19:


//--------------------- .nv.compat                --------------------------
	.section	.nv.compat,"",@"SHT_CUDA_COMPAT_INFO"
	.align	4
        /*0000*/ 	.byte	0x02, 0x09, 0x01, 0x00, 0x02, 0x02, 0x04, 0x00, 0x02, 0x05, 0x05, 0x00, 0x03, 0x07, 0x01, 0x01
        /*0010*/ 	.byte	0x02, 0x03, 0x01, 0x00, 0x02, 0x06, 0x01, 0x00, 0x04, 0x0b, 0x08, 0x00, 0x00, 0x00, 0x00, 0x00
        /*0020*/ 	.byte	0x00, 0x00, 0x00, 0x00


//--------------------- .nv.info._ZN7cutlass13device_kernelINS_4gemm6kernel13GemmUniversalIN4cute5tupleIJiiiiEEENS1_10collective13CollectiveMmaINS1_34MainloopSm90TmaGmmaWarpSpecializedILi4ENS5_IJNS4_1CILi2EEENSA_ILi1EEESC_EEENS1_35KernelTmaWarpSpecializedCooperativeEEENS5_IJNSA_ILi128EEENSA_ILi256EEENSA_ILi64EEEEEENS_10tfloat32_tENS5_IJlSC_lEEESK_SL_NS4_8TiledMMAINS4_8MMA_AtomIJNS4_4SM904GMMA30MMA_64x256x8_F32TF32TF32_SS_TNILNSP_7ScaleInE1ELSR_1EEEEEENS4_6LayoutISD_NS5_IJSC_NSA_ILi0EEESV_EEEEENS5_IJNS4_10UnderscoreESY_SY_EEEEENS4_13SM90_TMA_LOADENS4_14ComposedLayoutINS4_7SwizzleILi3ELi4ELi3EEENS4_18smem_ptr_flag_bitsILi32EEENSU_INS5_IJNSA_ILi8EEENSA_ILi32EEEEEENS5_IJS18_SC_EEEEEEEvNS4_8identityENS4_23SM90_TMA_LOAD_MULTICASTES1C_vS1D_EENS_8epilogue10collective6detail29Sm90TmaWarpSpecializedAdapterINS1H_15DefaultEpilogueISK_SL_SL_NS1G_6thread17LinearCombinationISK_Li1EffLNS1L_9ScaleType4KindE0ELNS_15FloatRoundStyleE2ESK_EENS1_15EpilogueDefaultEEEEEvvEEEEvNT_6ParamsE --------------------------
	.section	.nv.info._ZN7cutlass13device_kernelINS_4gemm6kernel13GemmUniversalIN4cute5tupleIJiiiiEEENS1_10collective13CollectiveMmaINS1_34MainloopSm90TmaGmmaWarpSpecializedILi4ENS5_IJNS4_1CILi2EEENSA_ILi1EEESC_EEENS1_35KernelTmaWarpSpecializedCooperativeEEENS5_IJNSA_ILi128EEENSA_ILi256EEENSA_ILi64EEEEEENS_10tfloat32_tENS5_IJlSC_lEEESK_SL_NS4_8TiledMMAINS4_8MMA_AtomIJNS4_4SM904GMMA30MMA_64x256x8_F32TF32TF32_SS_TNILNSP_7ScaleInE1ELSR_1EEEEEENS4_6LayoutISD_NS5_IJSC_NSA_ILi0EEESV_EEEEENS5_IJNS4_10UnderscoreESY_SY_EEEEENS4_13SM90_TMA_LOADENS4_14ComposedLayoutINS4_7SwizzleILi3ELi4ELi3EEENS4_18smem_ptr_flag_bitsILi32EEENSU_INS5_IJNSA_ILi8EEENSA_ILi32EEEEEENS5_IJS18_SC_EEEEEEEvNS4_8identityENS4_23SM90_TMA_LOAD_MULTICASTES1C_vS1D_EENS_8epilogue10collective6detail29Sm90TmaWarpSpecializedAdapterINS1H_15DefaultEpilogueISK_SL_SL_NS1G_6thread17LinearCombinationISK_Li1EffLNS1L_9ScaleType4KindE0ELNS_15FloatRoundStyleE2ESK_EENS1_15EpilogueDefaultEEEEEvvEEEEvNT_6ParamsE,"",@"SHT_CUDA_INFO"
	.sectionflags	@""
	.align	4


	//----- nvinfo : EIATTR_CUDA_API_VERSION
	.align		4
        /*0000*/ 	.byte	0x04, 0x37
        /*0002*/ 	.short	(.L_21 - .L_20)
.L_20:
        /*0004*/ 	.word	0x00000082


	//----- nvinfo : EIATTR_KPARAM_INFO
	.align		4
.L_21:
        /*0008*/ 	.byte	0x04, 0x17
        /*000a*/ 	.short	(.L_23 - .L_22)
.L_22:
        /*000c*/ 	.word	0x00000000
        /*0010*/ 	.short	0x0000
        /*0012*/ 	.short	0x0070
        /*0014*/ 	.byte	0x00, 0xf0, 0x01, 0x10


	//----- nvinfo : EIATTR_SPARSE_MMA_MASK
	.align		4
.L_23:
        /*0018*/ 	.byte	0x03, 0x50
        /*001a*/ 	.short	0x0000


	//----- nvinfo : EIATTR_MAXREG_COUNT
	.align		4
        /*001c*/ 	.byte	0x03, 0x1b
        /*001e*/ 	.short	0x00a8


	//----- nvinfo : EIATTR_NUM_BARRIERS
	.align		4
        /*0020*/ 	.byte	0x02, 0x4c
        /*0022*/ 	.byte	0x01
	.zero		1


	//----- nvinfo : EIATTR_EXTERNS
	.align		4
        /*0024*/ 	.byte	0x04, 0x0f
        /*0026*/ 	.short	(.L_25 - .L_24)


	//   ....[0]....
	.align		4
.L_24:
        /*0028*/ 	.word	index@(__assertfail)


	//----- nvinfo : EIATTR_MERCURY_ISA_VERSION
	.align		4
.L_25:
        /*002c*/ 	.byte	0x03, 0x5f
        /*002e*/ 	.short	0x0101


	//----- nvinfo : EIATTR_INT_WARP_WIDE_INSTR_OFFSETS
	.align		4
        /*0030*/ 	.byte	0x04, 0x31
        /*0032*/ 	.short	(.L_27 - .L_26)


	//   ....[0]....
.L_26:
        /*0034*/ 	.word	0x00000480


	//   ....[1]....
        /*0038*/ 	.word	0x000004b0


	//   ....[2]....
        /*003c*/ 	.word	0x00000670


	//   ....[3]....
        /*0040*/ 	.word	0x00002130


	//----- nvinfo : EIATTR_COOP_GROUP_MASK_REGIDS
	.align		4
.L_27:
        /*0044*/ 	.byte	0x04, 0x29
        /*0046*/ 	.short	(.L_29 - .L_28)


	//   ....[0]....
.L_28:
        /*0048*/ 	.word	0xffffffff


	//   ....[1]....
        /*004c*/ 	.word	0xffffffff


	//   ....[2]....
        /*0050*/ 	.word	0xffffffff


	//   ....[3]....
        /*0054*/ 	.word	0xffffffff


	//   ....[4]....
        /*0058*/ 	.word	0xffffffff


	//   ....[5]....
        /*005c*/ 	.word	0xffffffff


	//----- nvinfo : EIATTR_COOP_GROUP_INSTR_OFFSETS
	.align		4
.L_29:
        /*0060*/ 	.byte	0x04, 0x28
        /*0062*/ 	.short	(.L_31 - .L_30)


	//   ....[0]....
.L_30:
        /*0064*/ 	.word	0x00000060


	//   ....[1]....
        /*0068*/ 	.word	0x00000070


	//   ....[2]....
        /*006c*/ 	.word	0x00000130


	//   ....[3]....
        /*0070*/ 	.word	0x000002d0


	//   ....[4]....
        /*0074*/ 	.word	0x000007f0


	//   ....[5]....
        /*0078*/ 	.word	0x00001240


	//----- nvinfo : EIATTR_REG_RECONFIG
	.align		4
.L_31:
        /*007c*/ 	.byte	0x01, 0x54
	.zero		2


	//----- nvinfo : EIATTR_SYSCALL_OFFSETS
	.align		4
        /*0080*/ 	.byte	0x04, 0x46
        /*0082*/ 	.short	(.L_33 - .L_32)


	//   ....[0]....
.L_32:
        /*0084*/ 	.word	0x00001400


	//----- nvinfo : EIATTR_MBARRIER_INSTR_OFFSETS
	.align		4
.L_33:
        /*0088*/ 	.byte	0x04, 0x39
        /*008a*/ 	.short	(.L_35 - .L_34)


	//   ....[0]....
.L_34:
        /*008c*/ 	.word	0x00000230
        /*0090*/ 	.word	0x000000ff
        /*0094*/ 	.word	0x00000000
        /*0098*/ 	.short	0x0100
        /*009a*/ 	.byte	0x08
	.zero		1


	//   ....[1]....
        /*009c*/ 	.word	0x00000240
        /*00a0*/ 	.word	0x000000ff
        /*00a4*/ 	.word	0x00000020
        /*00a8*/ 	.short	0x0100
        /*00aa*/ 	.byte	0x08
	.zero		1


	//   ....[2]....
        /*00ac*/ 	.word	0x00000250
        /*00b0*/ 	.word	0x000000ff
        /*00b4*/ 	.word	0x00000008
        /*00b8*/ 	.short	0x0100
        /*00ba*/ 	.byte	0x08
	.zero		1


	//   ....[3]....
        /*00bc*/ 	.word	0x00000260
        /*00c0*/ 	.word	0x000000ff
        /*00c4*/ 	.word	0x00000028
        /*00c8*/ 	.short	0x0100
        /*00ca*/ 	.byte	0x08
	.zero		1


	//   ....[4]....
        /*00cc*/ 	.word	0x00000270
        /*00d0*/ 	.word	0x000000ff
        /*00d4*/ 	.word	0x00000010
        /*00d8*/ 	.short	0x0100
        /*00da*/ 	.byte	0x08
	.zero		1


	//   ....[5]....
        /*00dc*/ 	.word	0x00000280
        /*00e0*/ 	.word	0x000000ff
        /*00e4*/ 	.word	0x00000030
        /*00e8*/ 	.short	0x0100
        /*00ea*/ 	.byte	0x08
	.zero		1


	//   ....[6]....
        /*00ec*/ 	.word	0x00000290
        /*00f0*/ 	.word	0x000000ff
        /*00f4*/ 	.word	0x00000018
        /*00f8*/ 	.short	0x0100
        /*00fa*/ 	.byte	0x08
	.zero		1


	//   ....[7]....
        /*00fc*/ 	.word	0x000002a0
        /*0100*/ 	.word	0x000000ff
        /*0104*/ 	.word	0x00000038
        /*0108*/ 	.short	0x0100
        /*010a*/ 	.byte	0x08
	.zero		1


	//   ....[8]....
        /*010c*/ 	.word	0x000006f0
        /*0110*/ 	.word	0x000000ff
        /*0114*/ 	.word	0x00000050
        /*0118*/ 	.short	0x0100
        /*011a*/ 	.byte	0x06
	.zero		1


	//   ....[9]....
        /*011c*/ 	.word	0x00000780
        /*0120*/ 	.word	0x000000ff
        /*0124*/ 	.word	0x00000058
        /*0128*/ 	.short	0x0100
        /*012a*/ 	.byte	0x06
	.zero		1


	//   ....[10]....
        /*012c*/ 	.word	0x000014c0
        /*0130*/ 	.word	0x00000003
        /*0134*/ 	.word	0x00000000
        /*0138*/ 	.short	0x010a
        /*013a*/ 	.byte	0x3f
	.zero		1


	//   ....[11]....
        /*013c*/ 	.word	0x00001500
        /*0140*/ 	.word	0x00000003
        /*0144*/ 	.word	0x00000000
        /*0148*/ 	.short	0x010a
        /*014a*/ 	.byte	0x3f
	.zero		1


	//   ....[12]....
        /*014c*/ 	.word	0x00001b00
        /*0150*/ 	.word	0x00000005
        /*0154*/ 	.word	0x00000000
        /*0158*/ 	.short	0x010a
        /*015a*/ 	.byte	0x3f
	.zero		1


	//   ....[13]....
        /*015c*/ 	.word	0x00001b40
        /*0160*/ 	.word	0x00000005
        /*0164*/ 	.word	0x00000000
        /*0168*/ 	.short	0x010a
        /*016a*/ 	.byte	0x3f
	.zero		1


	//   ....[14]....
        /*016c*/ 	.word	0x00001fd0
        /*0170*/ 	.word	0x00000005
        /*0174*/ 	.word	0x00000000
        /*0178*/ 	.short	0x0101
        /*017a*/ 	.byte	0x3f
	.zero		1


	//   ....[15]....
        /*017c*/ 	.word	0x000021b0
        /*0180*/ 	.word	0x00000003
        /*0184*/ 	.word	0x00000000
        /*0188*/ 	.short	0x0101
        /*018a*/ 	.byte	0x3f
	.zero		1


	//   ....[16]....
        /*018c*/ 	.word	0x0000afa0
        /*0190*/ 	.word	0x00000014
        /*0194*/ 	.word	0x00000020
        /*0198*/ 	.short	0x010a
        /*019a*/ 	.byte	0x3f
	.zero		1


	//   ....[17]....
        /*019c*/ 	.word	0x0000b420
        /*01a0*/ 	.word	0x00000005
        /*01a4*/ 	.word	0x00000058
        /*01a8*/ 	.short	0x0101
        /*01aa*/ 	.byte	0x3f
	.zero		1


	//   ....[18]....
        /*01ac*/ 	.word	0x0000bb40
        /*01b0*/ 	.word	0x00000007
        /*01b4*/ 	.word	0x00000000
        /*01b8*/ 	.short	0x010a
        /*01ba*/ 	.byte	0x3f
	.zero		1


	//   ....[19]....
        /*01bc*/ 	.word	0x0000bbc0
        /*01c0*/ 	.word	0x00000008
        /*01c4*/ 	.word	0x00000000
        /*01c8*/ 	.short	0x010a
        /*01ca*/ 	.byte	0x3f
	.zero		1


	//   ....[20]....
        /*01cc*/ 	.word	0x0000bc50
        /*01d0*/ 	.word	0x0000000b
        /*01d4*/ 	.word	0x00000000
        /*01d8*/ 	.short	0x010a
        /*01da*/ 	.byte	0x3f
	.zero		1


	//   ....[21]....
        /*01dc*/ 	.word	0x0000bce0
        /*01e0*/ 	.word	0x00000003
        /*01e4*/ 	.word	0x00000000
        /*01e8*/ 	.short	0x010a
        /*01ea*/ 	.byte	0x3f
	.zero		1


	//   ....[22]....
        /*01ec*/ 	.word	0x0000bd40
        /*01f0*/ 	.word	0x00000003
        /*01f4*/ 	.word	0x00000000
        /*01f8*/ 	.short	0x010a
        /*01fa*/ 	.byte	0x3f
	.zero		1


	//   ....[23]....
        /*01fc*/ 	.word	0x0000bd90
        /*0200*/ 	.word	0x00000005
        /*0204*/ 	.word	0x00000000
        /*0208*/ 	.short	0x010a
        /*020a*/ 	.byte	0x3f
	.zero		1


	//   ....[24]....
        /*020c*/ 	.word	0x0000be60
        /*0210*/ 	.word	0x00000014
        /*0214*/ 	.word	0x00000020
        /*0218*/ 	.short	0x010a
        /*021a*/ 	.byte	0x3f
	.zero		1


	//   ....[25]....
        /*021c*/ 	.word	0x0000bf30
        /*0220*/ 	.word	0x00000007
        /*0224*/ 	.word	0x00000000
        /*0228*/ 	.short	0x010a
        /*022a*/ 	.byte	0x3f
	.zero		1


	//   ....[26]....
        /*022c*/ 	.word	0x0000bf80
        /*0230*/ 	.word	0x00000008
        /*0234*/ 	.word	0x00000000
        /*0238*/ 	.short	0x010a
        /*023a*/ 	.byte	0x3f
	.zero		1


	//   ....[27]....
        /*023c*/ 	.word	0x0000bfd0
        /*0240*/ 	.word	0x0000000b
        /*0244*/ 	.word	0x00000000
        /*0248*/ 	.short	0x010a
        /*024a*/ 	.byte	0x3f
	.zero		1


	//----- nvinfo : EIATTR_NUM_MBARRIERS
	.align		4
.L_35:
        /*024c*/ 	.byte	0x03, 0x38
        /*024e*/ 	.short	0x000a


	//----- nvinfo : EIATTR_EXIT_INSTR_OFFSETS
	.align		4
        /*0250*/ 	.byte	0x04, 0x1c
        /*0252*/ 	.short	(.L_37 - .L_36)


	//   ....[0]....
.L_36:
        /*0254*/ 	.word	0x00000950


	//   ....[1]....
        /*0258*/ 	.word	0x00001170


	//   ....[2]....
        /*025c*/ 	.word	0x0000a6b0


	//   ....[3]....
        /*0260*/ 	.word	0x0000ac10


	//   ....[4]....
        /*0264*/ 	.word	0x0000bd30


	//----- nvinfo : EIATTR_MAX_THREADS
	.align		4
.L_37:
        /*0268*/ 	.byte	0x04, 0x05
        /*026a*/ 	.short	(.L_39 - .L_38)
.L_38:
        /*026c*/ 	.word	0x00000180
        /*0270*/ 	.word	0x00000001
        /*0274*/ 	.word	0x00000001


	//----- nvinfo : EIATTR_CRS_STACK_SIZE
	.align		4
.L_39:
        /*0278*/ 	.byte	0x04, 0x1e
        /*027a*/ 	.short	(.L_41 - .L_40)
.L_40:
        /*027c*/ 	.word	0x00000000


	//----- nvinfo : EIATTR_CBANK_PARAM_SIZE
	.align		4
.L_41:
        /*0280*/ 	.byte	0x03, 0x19
        /*0282*/ 	.short	0x0470


	//----- nvinfo : EIATTR_PARAM_CBANK
	.align		4
        /*0284*/ 	.byte	0x04, 0x0a
        /*0286*/ 	.short	(.L_43 - .L_42)
	.align		4
.L_42:
        /*0288*/ 	.word	index@(.nv.constant0._ZN7cutlass13device_kernelINS_4gemm6kernel13GemmUniversalIN4cute5tupleIJiiiiEEENS1_10collective13CollectiveMmaINS1_34MainloopSm90TmaGmmaWarpSpecializedILi4ENS5_IJNS4_1CILi2EEENSA_ILi1EEESC_EEENS1_35KernelTmaWarpSpecializedCooperativeEEENS5_IJNSA_ILi128EEENSA_ILi256EEENSA_ILi64EEEEEENS_10tfloat32_tENS5_IJlSC_lEEESK_SL_NS4_8TiledMMAINS4_8MMA_AtomIJNS4_4SM904GMMA30MMA_64x256x8_F32TF32TF32_SS_TNILNSP_7ScaleInE1ELSR_1EEEEEENS4_6LayoutISD_NS5_IJSC_NSA_ILi0EEESV_EEEEENS5_IJNS4_10UnderscoreESY_SY_EEEEENS4_13SM90_TMA_LOADENS4_14ComposedLayoutINS4_7SwizzleILi3ELi4ELi3EEENS4_18smem_ptr_flag_bitsILi32EEENSU_INS5_IJNSA_ILi8EEENSA_ILi32EEEEEENS5_IJS18_SC_EEEEEEEvNS4_8identityENS4_23SM90_TMA_LOAD_MULTICASTES1C_vS1D_EENS_8epilogue10collective6detail29Sm90TmaWarpSpecializedAdapterINS1H_15DefaultEpilogueISK_SL_SL_NS1G_6thread17LinearCombinationISK_Li1EffLNS1L_9ScaleType4KindE0ELNS_15FloatRoundStyleE2ESK_EENS1_15EpilogueDefaultEEEEEvvEEEEvNT_6ParamsE)
        /*028c*/ 	.short	0x0210
        /*028e*/ 	.short	0x0470


	//----- nvinfo : EIATTR_SW_WAR
	.align		4
.L_43:
        /*0290*/ 	.byte	0x04, 0x36
        /*0292*/ 	.short	(.L_45 - .L_44)
.L_44:
        /*0294*/ 	.word	0x00000008
.L_45:


//--------------------- .nv.callgraph             --------------------------
	.section	.nv.callgraph,"",@"SHT_CUDA_CALLGRAPH"
	.align	4
	.sectionentsize	8
	.align		4
        /*0000*/ 	.word	0x00000000
	.align		4
        /*0004*/ 	.word	0xffffffff
	.align		4
        /*0008*/ 	.word	index@(_ZN7cutlass13device_kernelINS_4gemm6kernel13GemmUniversalIN4cute5tupleIJiiiiEEENS1_10collective13CollectiveMmaINS1_34MainloopSm90TmaGmmaWarpSpecializedILi4ENS5_IJNS4_1CILi2EEENSA_ILi1EEESC_EEENS1_35KernelTmaWarpSpecializedCooperativeEEENS5_IJNSA_ILi128EEENSA_ILi256EEENSA_ILi64EEEEEENS_10tfloat32_tENS5_IJlSC_lEEESK_SL_NS4_8TiledMMAINS4_8MMA_AtomIJNS4_4SM904GMMA30MMA_64x256x8_F32TF32TF32_SS_TNILNSP_7ScaleInE1ELSR_1EEEEEENS4_6LayoutISD_NS5_IJSC_NSA_ILi0EEESV_EEEEENS5_IJNS4_10UnderscoreESY_SY_EEEEENS4_13SM90_TMA_LOADENS4_14ComposedLayoutINS4_7SwizzleILi3ELi4ELi3EEENS4_18smem_ptr_flag_bitsILi32EEENSU_INS5_IJNSA_ILi8EEENSA_ILi32EEEEEENS5_IJS18_SC_EEEEEEEvNS4_8identityENS4_23SM90_TMA_LOAD_MULTICASTES1C_vS1D_EENS_8epilogue10collective6detail29Sm90TmaWarpSpecializedAdapterINS1H_15DefaultEpilogueISK_SL_SL_NS1G_6thread17LinearCombinationISK_Li1EffLNS1L_9ScaleType4KindE0ELNS_15FloatRoundStyleE2ESK_EENS1_15EpilogueDefaultEEEEEvvEEEEvNT_6ParamsE)
	.align		4
        /*000c*/ 	.word	index@(__assertfail)
	.align		4
        /*0010*/ 	.word	0x00000000
	.align		4
        /*0014*/ 	.word	0xfffffffe
	.align		4
        /*0018*/ 	.word	0x00000000
	.align		4
        /*001c*/ 	.word	0xfffffffd
	.align		4
        /*0020*/ 	.word	0x00000000
	.align		4
        /*0024*/ 	.word	0xfffffffc


//--------------------- .nv.constant4             --------------------------
	.section	.nv.constant4,"a",@progbits
	.align	8
	.align		8
.nv.constant4:
        /*0000*/ 	.dword	__assertfail
	.align		8
        /*0008*/ 	.dword	__unnamed_1
	.align		8
        /*0010*/ 	.dword	_ZN39_INTERNAL_8d6538c2_4_k_cu_4aea14eb_69114cuda3std3__45__cpo5beginE
	.align		8
        /*0018*/ 	.dword	_ZN39_INTERNAL_8d6538c2_4_k_cu_4aea14eb_69114cuda3std3__45__cpo3endE
	.align		8
        /*0020*/ 	.dword	_ZN39_INTERNAL_8d6538c2_4_k_cu_4aea14eb_69114cuda3std3__45__cpo6cbeginE
	.align		8
        /*0028*/ 	.dword	_ZN39_INTERNAL_8d6538c2_4_k_cu_4aea14eb_69114cuda3std3__45__cpo4cendE
	.align		8
        /*0030*/ 	.dword	_ZN39_INTERNAL_8d6538c2_4_k_cu_4aea14eb_69114cuda3std3__441_GLOBAL__N__8d6538c2_4_k_cu_4aea14eb_69116ignoreE
	.align		8
        /*0038*/ 	.dword	_ZN39_INTERNAL_8d6538c2_4_k_cu_4aea14eb_69114cuda3std3__419piecewise_constructE
	.align		8
        /*0040*/ 	.dword	_ZN39_INTERNAL_8d6538c2_4_k_cu_4aea14eb_69114cuda3std3__48in_placeE
	.align		8
        /*0048*/ 	.dword	_ZN39_INTERNAL_8d6538c2_4_k_cu_4aea14eb_69114cuda3std6ranges3__45__cpo4swapE
	.align		8
        /*0050*/ 	.dword	_ZN39_INTERNAL_8d6538c2_4_k_cu_4aea14eb_69114cuda3std6ranges3__45__cpo9iter_moveE
	.align		8
        /*0058*/ 	.dword	_ZN39_INTERNAL_8d6538c2_4_k_cu_4aea14eb_69114cute7productE
	.align		8
        /*0060*/ 	.dword	_ZN39_INTERNAL_8d6538c2_4_k_cu_4aea14eb_69114cute1_E
	.align		8
        /*0068*/ 	.dword	$str$22
	.align		8
        /*0070*/ 	.dword	$str$23


//--------------------- .text._ZN7cutlass13device_kernelINS_4gemm6kernel13GemmUniversalIN4cute5tupleIJiiiiEEENS1_10collective13CollectiveMmaINS1_34MainloopSm90TmaGmmaWarpSpecializedILi4ENS5_IJNS4_1CILi2EEENSA_ILi1EEESC_EEENS1_35KernelTmaWarpSpecializedCooperativeEEENS5_IJNSA_ILi128EEENSA_ILi256EEENSA_ILi64EEEEEENS_10tfloat32_tENS5_IJlSC_lEEESK_SL_NS4_8TiledMMAINS4_8MMA_AtomIJNS4_4SM904GMMA30MMA_64x256x8_F32TF32TF32_SS_TNILNSP_7ScaleInE1ELSR_1EEEEEENS4_6LayoutISD_NS5_IJSC_NSA_ILi0EEESV_EEEEENS5_IJNS4_10UnderscoreESY_SY_EEEEENS4_13SM90_TMA_LOADENS4_14ComposedLayoutINS4_7SwizzleILi3ELi4ELi3EEENS4_18smem_ptr_flag_bitsILi32EEENSU_INS5_IJNSA_ILi8EEENSA_ILi32EEEEEENS5_IJS18_SC_EEEEEEEvNS4_8identityENS4_23SM90_TMA_LOAD_MULTICASTES1C_vS1D_EENS_8epilogue10collective6detail29Sm90TmaWarpSpecializedAdapterINS1H_15DefaultEpilogueISK_SL_SL_NS1G_6thread17LinearCombinationISK_Li1EffLNS1L_9ScaleType4KindE0ELNS_15FloatRoundStyleE2ESK_EENS1_15EpilogueDefaultEEEEEvvEEEEvNT_6ParamsE --------------------------
	.section	.text._ZN7cutlass13device_kernelINS_4gemm6kernel13GemmUniversalIN4cute5tupleIJiiiiEEENS1_10collective13CollectiveMmaINS1_34MainloopSm90TmaGmmaWarpSpecializedILi4ENS5_IJNS4_1CILi2EEENSA_ILi1EEESC_EEENS1_35KernelTmaWarpSpecializedCooperativeEEENS5_IJNSA_ILi128EEENSA_ILi256EEENSA_ILi64EEEEEENS_10tfloat32_tENS5_IJlSC_lEEESK_SL_NS4_8TiledMMAINS4_8MMA_AtomIJNS4_4SM904GMMA30MMA_64x256x8_F32TF32TF32_SS_TNILNSP_7ScaleInE1ELSR_1EEEEEENS4_6LayoutISD_NS5_IJSC_NSA_ILi0EEESV_EEEEENS5_IJNS4_10UnderscoreESY_SY_EEEEENS4_13SM90_TMA_LOADENS4_14ComposedLayoutINS4_7SwizzleILi3ELi4ELi3EEENS4_18smem_ptr_flag_bitsILi32EEENSU_INS5_IJNSA_ILi8EEENSA_ILi32EEEEEENS5_IJS18_SC_EEEEEEEvNS4_8identityENS4_23SM90_TMA_LOAD_MULTICASTES1C_vS1D_EENS_8epilogue10collective6detail29Sm90TmaWarpSpecializedAdapterINS1H_15DefaultEpilogueISK_SL_SL_NS1G_6thread17LinearCombinationISK_Li1EffLNS1L_9ScaleType4KindE0ELNS_15FloatRoundStyleE2ESK_EENS1_15EpilogueDefaultEEEEEvvEEEEvNT_6ParamsE,"ax",@progbits
	.align	128
.text._ZN7cutlass13device_kernelINS_4gemm6kernel13GemmUniversalIN4cute5tupleIJiiiiEEENS1_10collective13CollectiveMmaINS1_34MainloopSm90TmaGmmaWarpSpecializedILi4ENS5_IJNS4_1CILi2EEENSA_ILi1EEESC_EEENS1_35KernelTmaWarpSpecializedCooperativeEEENS5_IJNSA_ILi128EEENSA_ILi256EEENSA_ILi64EEEEEENS_10tfloat32_tENS5_IJlSC_lEEESK_SL_NS4_8TiledMMAINS4_8MMA_AtomIJNS4_4SM904GMMA30MMA_64x256x8_F32TF32TF32_SS_TNILNSP_7ScaleInE1ELSR_1EEEEEENS4_6LayoutISD_NS5_IJSC_NSA_ILi0EEESV_EEEEENS5_IJNS4_10UnderscoreESY_SY_EEEEENS4_13SM90_TMA_LOADENS4_14ComposedLayoutINS4_7SwizzleILi3ELi4ELi3EEENS4_18smem_ptr_flag_bitsILi32EEENSU_INS5_IJNSA_ILi8EEENSA_ILi32EEEEEENS5_IJS18_SC_EEEEEEEvNS4_8identityENS4_23SM90_TMA_LOAD_MULTICASTES1C_vS1D_EENS_8epilogue10collective6detail29Sm90TmaWarpSpecializedAdapterINS1H_15DefaultEpilogueISK_SL_SL_NS1G_6thread17LinearCombinationISK_Li1EffLNS1L_9ScaleType4KindE0ELNS_15FloatRoundStyleE2ESK_EENS1_15EpilogueDefaultEEEEEvvEEEEvNT_6ParamsE:
        .type           _ZN7cutlass13device_kernelINS_4gemm6kernel13GemmUniversalIN4cute5tupleIJiiiiEEENS1_10collective13CollectiveMmaINS1_34MainloopSm90TmaGmmaWarpSpecializedILi4ENS5_IJNS4_1CILi2EEENSA_ILi1EEESC_EEENS1_35KernelTmaWarpSpecializedCooperativeEEENS5_IJNSA_ILi128EEENSA_ILi256EEENSA_ILi64EEEEEENS_10tfloat32_tENS5_IJlSC_lEEESK_SL_NS4_8TiledMMAINS4_8MMA_AtomIJNS4_4SM904GMMA30MMA_64x256x8_F32TF32TF32_SS_TNILNSP_7ScaleInE1ELSR_1EEEEEENS4_6LayoutISD_NS5_IJSC_NSA_ILi0EEESV_EEEEENS5_IJNS4_10UnderscoreESY_SY_EEEEENS4_13SM90_TMA_LOADENS4_14ComposedLayoutINS4_7SwizzleILi3ELi4ELi3EEENS4_18smem_ptr_flag_bitsILi32EEENSU_INS5_IJNSA_ILi8EEENSA_ILi32EEEEEENS5_IJS18_SC_EEEEEEEvNS4_8identityENS4_23SM90_TMA_LOAD_MULTICASTES1C_vS1D_EENS_8epilogue10collective6detail29Sm90TmaWarpSpecializedAdapterINS1H_15DefaultEpilogueISK_SL_SL_NS1G_6thread17LinearCombinationISK_Li1EffLNS1L_9ScaleType4KindE0ELNS_15FloatRoundStyleE2ESK_EENS1_15EpilogueDefaultEEEEEvvEEEEvNT_6ParamsE,@function
        .size           _ZN7cutlass13device_kernelINS_4gemm6kernel13GemmUniversalIN4cute5tupleIJiiiiEEENS1_10collective13CollectiveMmaINS1_34MainloopSm90TmaGmmaWarpSpecializedILi4ENS5_IJNS4_1CILi2EEENSA_ILi1EEESC_EEENS1_35KernelTmaWarpSpecializedCooperativeEEENS5_IJNSA_ILi128EEENSA_ILi256EEENSA_ILi64EEEEEENS_10tfloat32_tENS5_IJlSC_lEEESK_SL_NS4_8TiledMMAINS4_8MMA_AtomIJNS4_4SM904GMMA30MMA_64x256x8_F32TF32TF32_SS_TNILNSP_7ScaleInE1ELSR_1EEEEEENS4_6LayoutISD_NS5_IJSC_NSA_ILi0EEESV_EEEEENS5_IJNS4_10UnderscoreESY_SY_EEEEENS4_13SM90_TMA_LOADENS4_14ComposedLayoutINS4_7SwizzleILi3ELi4ELi3EEENS4_18smem_ptr_flag_bitsILi32EEENSU_INS5_IJNSA_ILi8EEENSA_ILi32EEEEEENS5_IJS18_SC_EEEEEEEvNS4_8identityENS4_23SM90_TMA_LOAD_MULTICASTES1C_vS1D_EENS_8epilogue10collective6detail29Sm90TmaWarpSpecializedAdapterINS1H_15DefaultEpilogueISK_SL_SL_NS1G_6thread17LinearCombinationISK_Li1EffLNS1L_9ScaleType4KindE0ELNS_15FloatRoundStyleE2ESK_EENS1_15EpilogueDefaultEEEEEvvEEEEvNT_6ParamsE,(.L_x_325 - _ZN7cutlass13device_kernelINS_4gemm6kernel13GemmUniversalIN4cute5tupleIJiiiiEEENS1_10collective13CollectiveMmaINS1_34MainloopSm90TmaGmmaWarpSpecializedILi4ENS5_IJNS4_1CILi2EEENSA_ILi1EEESC_EEENS1_35KernelTmaWarpSpecializedCooperativeEEENS5_IJNSA_ILi128EEENSA_ILi256EEENSA_ILi64EEEEEENS_10tfloat32_tENS5_IJlSC_lEEESK_SL_NS4_8TiledMMAINS4_8MMA_AtomIJNS4_4SM904GMMA30MMA_64x256x8_F32TF32TF32_SS_TNILNSP_7ScaleInE1ELSR_1EEEEEENS4_6LayoutISD_NS5_IJSC_NSA_ILi0EEESV_EEEEENS5_IJNS4_10UnderscoreESY_SY_EEEEENS4_13SM90_TMA_LOADENS4_14ComposedLayoutINS4_7SwizzleILi3ELi4ELi3EEENS4_18smem_ptr_flag_bitsILi32EEENSU_INS5_IJNSA_ILi8EEENSA_ILi32EEEEEENS5_IJS18_SC_EEEEEEEvNS4_8identityENS4_23SM90_TMA_LOAD_MULTICASTES1C_vS1D_EENS_8epilogue10collective6detail29Sm90TmaWarpSpecializedAdapterINS1H_15DefaultEpilogueISK_SL_SL_NS1G_6thread17LinearCombinationISK_Li1EffLNS1L_9ScaleType4KindE0ELNS_15FloatRoundStyleE2ESK_EENS1_15EpilogueDefaultEEEEEvvEEEEvNT_6ParamsE)
        .other          _ZN7cutlass13device_kernelINS_4gemm6kernel13GemmUniversalIN4cute5tupleIJiiiiEEENS1_10collective13CollectiveMmaINS1_34MainloopSm90TmaGmmaWarpSpecializedILi4ENS5_IJNS4_1CILi2EEENSA_ILi1EEESC_EEENS1_35KernelTmaWarpSpecializedCooperativeEEENS5_IJNSA_ILi128EEENSA_ILi256EEENSA_ILi64EEEEEENS_10tfloat32_tENS5_IJlSC_lEEESK_SL_NS4_8TiledMMAINS4_8MMA_AtomIJNS4_4SM904GMMA30MMA_64x256x8_F32TF32TF32_SS_TNILNSP_7ScaleInE1ELSR_1EEEEEENS4_6LayoutISD_NS5_IJSC_NSA_ILi0EEESV_EEEEENS5_IJNS4_10UnderscoreESY_SY_EEEEENS4_13SM90_TMA_LOADENS4_14ComposedLayoutINS4_7SwizzleILi3ELi4ELi3EEENS4_18smem_ptr_flag_bitsILi32EEENSU_INS5_IJNSA_ILi8EEENSA_ILi32EEEEEENS5_IJS18_SC_EEEEEEEvNS4_8identityENS4_23SM90_TMA_LOAD_MULTICASTES1C_vS1D_EENS_8epilogue10collective6detail29Sm90TmaWarpSpecializedAdapterINS1H_15DefaultEpilogueISK_SL_SL_NS1G_6thread17LinearCombinationISK_Li1EffLNS1L_9ScaleType4KindE0ELNS_15FloatRoundStyleE2ESK_EENS1_15EpilogueDefaultEEEEEvvEEEEvNT_6ParamsE,@"STO_CUDA_ENTRY STV_DEFAULT"
_ZN7cutlass13device_kernelINS_4gemm6kernel13GemmUniversalIN4cute5tupleIJiiiiEEENS1_10collective13CollectiveMmaINS1_34MainloopSm90TmaGmmaWarpSpecializedILi4ENS5_IJNS4_1CILi2EEENSA_ILi1EEESC_EEENS1_35KernelTmaWarpSpecializedCooperativeEEENS5_IJNSA_ILi128EEENSA_ILi256EEENSA_ILi64EEEEEENS_10tfloat32_tENS5_IJlSC_lEEESK_SL_NS4_8TiledMMAINS4_8MMA_AtomIJNS4_4SM904GMMA30MMA_64x256x8_F32TF32TF32_SS_TNILNSP_7ScaleInE1ELSR_1EEEEEENS4_6LayoutISD_NS5_IJSC_NSA_ILi0EEESV_EEEEENS5_IJNS4_10UnderscoreESY_SY_EEEEENS4_13SM90_TMA_LOADENS4_14ComposedLayoutINS4_7SwizzleILi3ELi4ELi3EEENS4_18smem_ptr_flag_bitsILi32EEENSU_INS5_IJNSA_ILi8EEENSA_ILi32EEEEEENS5_IJS18_SC_EEEEEEEvNS4_8identityENS4_23SM90_TMA_LOAD_MULTICASTES1C_vS1D_EENS_8epilogue10collective6detail29Sm90TmaWarpSpecializedAdapterINS1H_15DefaultEpilogueISK_SL_SL_NS1G_6thread17LinearCombinationISK_Li1EffLNS1L_9ScaleType4KindE0ELNS_15FloatRoundStyleE2ESK_EENS1_15EpilogueDefaultEEEEEvvEEEEvNT_6ParamsE:
[----:B------:R-:W0:Y:S01]  /*0000*/  LDC R1, c[0x0][0x28] ;  /* 0x00000a00ff017b82 */ /* 0x000e220000000800 */
[----:B------:R-:W1:Y:S01]  /*0010*/  S2R R18, SR_TID.X ;  /* 0x0000000000127919 */ /* 0x000e620000002100 */
[----:B------:R-:W-:Y:S01]  /*0020*/  ELECT P0, URZ, PT ;  /* 0x00000000003f782f */ /* 0x000fe20003800000 */
[----:B------:R-:W-:Y:S01]  /*0030*/  BSSY B0, `(.L_x_0) ;  /* 0x000000f000007945 */ /* 0x000fe20003800000 */
[--C-:B-1----:R-:W-:Y:S02]  /*0040*/  SHF.R.U32.HI R0, RZ, 0x5, R18.reuse ;  /* 0x00000005ff007819 */ /* 0x102fe40000011612 */
[----:B------:R-:W-:-:S03]  /*0050*/  SHF.R.U32.HI R3, RZ, 0x7, R18 ;  /* 0x00000007ff037819 */ /* 0x000fc60000011612 */
[----:B------:R-:W1:Y:S04]  /*0060*/  SHFL.IDX PT, R2, R0, RZ, 0x1f ;  /* 0x00001fff00027589 */ /* 0x000e6800000e0000 */
[----:B------:R2:W3:Y:S01]  /*0070*/  SHFL.IDX PT, R5, R3, RZ, 0x1f ;  /* 0x00001fff03057589 */ /* 0x0004e200000e0000 */
[----:B-1----:R-:W-:-:S13]  /*0080*/  ISETP.NE.OR P0, PT, R2, RZ, !P0 ;  /* 0x000000ff0200720c */ /* 0x002fda0004705670 */
[----:B0-23--:R-:W-:Y:S05]  /*0090*/  @P0 BRA `(.L_x_1) ;  /* 0x0000000000200947 */ /* 0x00dfea0003800000 */
[----:B------:R-:W-:Y:S02]  /*00a0*/  ULDC.64 UR4, c[0x0][0x198] ;  /* 0x0000660000047ab9 */ /* 0x000fe40000000a00 */
[----:B------:R-:W-:Y:S02]  /*00b0*/  UIADD3 UR6, UP0, UR4, 0xf0, URZ ;  /* 0x000000f004067890 */ /* 0x000fe4000ff1e03f */
[----:B------:R-:W-:Y:S02]  /*00c0*/  UIADD3 UR4, UP1, UR4, 0x1f0, URZ ;  /* 0x000001f004047890 */ /* 0x000fe4000ff3e03f */
[----:B------:R-:W-:Y:S02]  /*00d0*/  UIADD3.X UR7, URZ, UR5, URZ, UP0, !UPT ;  /* 0x000000053f077290 */ /* 0x000fe400087fe43f */
[----:B------:R-:W-:-:S07]  /*00e0*/  UIADD3.X UR5, URZ, UR5, URZ, UP1, !UPT ;  /* 0x000000053f057290 */ /* 0x000fce0008ffe43f */
[----:B------:R0:W-:Y:S02]  /*00f0*/  UTMACCTL.PF [UR6] ;  /* 0x00000000060079b9 */ /* 0x0001e40008040000 */
[----:B------:R0:W-:Y:S02]  /*0100*/  UTMACCTL.PF [UR4] ;  /* 0x00000000040079b9 */ /* 0x0001e40008040000 */
[----:B0-----:R-:W-:Y:S01]  /*0110*/  NOP ;  /* 0x0000000000007918 */ /* 0x001fe20000000000 */
.L_x_1:
[----:B------:R-:W-:Y:S05]  /*0120*/  BSYNC B0 ;  /* 0x0000000000007941 */ /* 0x000fea0003800000 */
.L_x_0:
[----:B------:R-:W0:Y:S02]  /*0130*/  SHFL.IDX PT, R3, R0, RZ, 0x1f ;  /* 0x00001fff00037589 */ /* 0x000e2400000e0000 */
[----:B0-----:R-:W-:-:S13]  /*0140*/  ISETP.NE.AND P0, PT, R3, RZ, PT ;  /* 0x000000ff0300720c */ /* 0x001fda0003f05270 */
[----:B------:R-:W-:Y:S05]  /*0150*/  @P0 BRA `(.L_x_2) ;  /* 0x0000000000580947 */ /* 0x000fea0003800000 */
[----:B------:R-:W0:Y:S01]  /*0160*/  S2UR UR8, SR_CgaCtaId ;  /* 0x00000000000879c3 */ /* 0x000e220000008800 */
[----:B------:R-:W-:Y:S01]  /*0170*/  UMOV UR4, 0x400 ;  /* 0x0000040000047882 */ /* 0x000fe20000000000 */
[----:B------:R-:W-:Y:S01]  /*0180*/  UMOV UR5, 0x1 ;  /* 0x0000000100057882 */ /* 0x000fe20000000000 */
[----:B------:R-:W-:Y:S01]  /*0190*/  UMOV UR6, 0x4 ;  /* 0x0000000400067882 */ /* 0x000fe20000000000 */
[----:B------:R-:W-:Y:S01]  /*01a0*/  ELECT P0, URZ, PT ;  /* 0x00000000003f782f */ /* 0x000fe20003800000 */
[----:B------:R-:W-:-:S04]  /*01b0*/  UIADD3 UR6, -UR6, 0x100000, URZ ;  /* 0x0010000006067890 */ /* 0x000fc8000fffe13f */
[----:B------:R-:W-:Y:S02]  /*01c0*/  USHF.L.U32 UR7, UR6, 0xb, URZ ;  /* 0x0000000b06077899 */ /* 0x000fe4000800063f */
[----:B------:R-:W-:Y:S02]  /*01d0*/  USHF.L.U32 UR6, UR6, 0x1, URZ ;  /* 0x0000000106067899 */ /* 0x000fe4000800063f */
[----:B0-----:R-:W-:Y:S02]  /*01e0*/  ULEA UR8, UR8, UR4, 0x18 ;  /* 0x0000000408087291 */ /* 0x001fe4000f8ec03f */
[----:B------:R-:W-:-:S04]  /*01f0*/  UIADD3 UR4, -UR5, 0x100000, URZ ;  /* 0x0010000005047890 */ /* 0x000fc8000fffe13f */
[----:B------:R-:W-:Y:S02]  /*0200*/  USHF.L.U32 UR5, UR4, 0xb, URZ ;  /* 0x0000000b04057899 */ /* 0x000fe4000800063f */
[----:B------:R-:W-:Y:S01]  /*0210*/  USHF.L.U32 UR4, UR4, 0x1, URZ ;  /* 0x0000000104047899 */ /* 0x000fe2000800063f */
[----:B------:R-:W0:Y:S11]  /*0220*/  FENCE.VIEW.ASYNC.S ;  /* 0x00000000000073c6 */ /* 0x000e360000000000 */
[----:B0-----:R0:W1:Y:S01]  /*0230*/  SYNCS.EXCH.64 URZ, [UR8], UR4 ;  /* 0x00000004083f75b2 */ /* 0x0010620008000100 */
[----:B------:R0:W2:Y:S01]  /*0240*/  SYNCS.EXCH.64 URZ, [UR8+0x20], UR6 ;  /* 0x00002006083f75b2 */ /* 0x0000a20008000100 */
[----:B------:R0:W3:Y:S01]  /*0250*/  SYNCS.EXCH.64 URZ, [UR8+0x8], UR4 ;  /* 0x00000804083f75b2 */ /* 0x0000e20008000100 */
[----:B------:R0:W4:Y:S01]  /*0260*/  SYNCS.EXCH.64 URZ, [UR8+0x28], UR6 ;  /* 0x00002806083f75b2 */ /* 0x0001220008000100 */
[----:B------:R0:W0:Y:S01]  /*0270*/  SYNCS.EXCH.64 URZ, [UR8+0x10], UR4 ;  /* 0x00001004083f75b2 */ /* 0x0000220008000100 */
[----:B------:R0:W0:Y:S01]  /*0280*/  SYNCS.EXCH.64 URZ, [UR8+0x30], UR6 ;  /* 0x00003006083f75b2 */ /* 0x0000220008000100 */
[----:B------:R0:W0:Y:S01]  /*0290*/  SYNCS.EXCH.64 URZ, [UR8+0x18], UR4 ;  /* 0x00001804083f75b2 */ /* 0x0000220008000100 */
[----:B------:R0:W0:Y:S01]  /*02a0*/  SYNCS.EXCH.64 URZ, [UR8+0x38], UR6 ;  /* 0x00003806083f75b2 */ /* 0x0000220008000100 */
[----:B------:R-:W-:Y:S01]  /*02b0*/  NOP ;  /* 0x0000000000007918 */ /* 0x000fe20000000000 */
.L_x_2:
[----:B------:R-:W-:Y:S01]  /*02c0*/  SHF.R.S32.HI R7, RZ, 0x1f, R18 ;  /* 0x0000001fff077819 */ /* 0x000fe20000011412 */
[----:B------:R-:W5:Y:S01]  /*02d0*/  SHFL.IDX PT, R0, R0, RZ, 0x1f ;  /* 0x00001fff00007589 */ /* 0x000f6200000e0000 */
[----:B0-----:R-:W0:Y:S01]  /*02e0*/  S2UR UR8, SR_CTAID.X ;  /* 0x00000000000879c3 */ /* 0x001e220000002500 */
[----:B------:R-:W-:Y:S02]  /*02f0*/  ELECT P0, URZ, PT ;  /* 0x00000000003f782f */ /* 0x000fe40003800000 */
[----:B------:R-:W-:Y:S01]  /*0300*/  LEA.HI R7, R7, R18, RZ, 0x7 ;  /* 0x0000001207077211 */ /* 0x000fe200078f38ff */
[----:B------:R-:W1:Y:S01]  /*0310*/  S2R R4, SR_CTAID.Y ;  /* 0x0000000000047919 */ /* 0x000e620000002600 */
[----:B------:R-:W-:Y:S01]  /*0320*/  SHF.R.S32.HI R8, RZ, 0x1f, R3 ;  /* 0x0000001fff087819 */ /* 0x000fe20000011403 */
[----:B------:R-:W-:Y:S01]  /*0330*/  ULDC UR4, c[0x0][0x150] ;  /* 0x0000540000047ab9 */ /* 0x000fe20000000800 */
[----:B------:R-:W-:Y:S01]  /*0340*/  LOP3.LUT R7, R7, 0xffffff80, RZ, 0xc0, !PT ;  /* 0xffffff8007077812 */ /* 0x000fe200078ec0ff */
[----:B------:R-:W-:Y:S01]  /*0350*/  NOP ;  /* 0x0000000000007918 */ /* 0x000fe20000000000 */
[----:B------:R-:W-:Y:S01]  /*0360*/  LEA.HI R8, R8, R3, RZ, 0x2 ;  /* 0x0000000308087211 */ /* 0x000fe200078f10ff */
[----:B------:R-:W2:Y:S01]  /*0370*/  LDC R10, c[0x0][0x144] ;  /* 0x00005100ff0a7b82 */ /* 0x000ea20000000800 */
[----:B------:R-:W-:Y:S01]  /*0380*/  NOP ;  /* 0x0000000000007918 */ /* 0x000fe20000000000 */
[----:B------:R-:W-:Y:S01]  /*0390*/  IMAD.IADD R6, R18, 0x1, -R7 ;  /* 0x0000000112067824 */ /* 0x000fe200078e0a07 */
[----:B------:R-:W-:Y:S01]  /*03a0*/  LOP3.LUT R8, R8, 0x3ffffffc, RZ, 0xc0, !PT ;  /* 0x3ffffffc08087812 */ /* 0x000fe200078ec0ff */
[----:B------:R-:W-:Y:S01]  /*03b0*/  IMAD.MOV.U32 R22, RZ, RZ, 0x1 ;  /* 0x00000001ff167424 */ /* 0x000fe200078e00ff */
[----:B------:R-:W-:-:S02]  /*03c0*/  ISETP.NE.AND P3, PT, R5, RZ, PT ;  /* 0x000000ff0500720c */ /* 0x000fc40003f65270 */
[----:B------:R-:W-:Y:S01]  /*03d0*/  SHF.R.S32.HI R7, RZ, 0x1f, R6 ;  /* 0x0000001fff077819 */ /* 0x000fe20000011406 */
[----:B------:R-:W-:Y:S01]  /*03e0*/  IMAD.IADD R8, R3, 0x1, -R8 ;  /* 0x0000000103087824 */ /* 0x000fe200078e0a08 */
[----:B------:R-:W3:Y:S02]  /*03f0*/  LDC R13, c[0x0][0x140] ;  /* 0x00005000ff0d7b82 */ /* 0x000ee40000000800 */
[----:B------:R-:W-:Y:S02]  /*0400*/  LEA.HI R7, R7, R6, RZ, 0x3 ;  /* 0x0000000607077211 */ /* 0x000fe400078f18ff */
[----:B-----5:R-:W-:Y:S02]  /*0410*/  ISETP.NE.OR P0, PT, R0, RZ, !P0 ;  /* 0x000000ff0000720c */ /* 0x020fe40004705670 */
[--C-:B------:R-:W-:Y:S02]  /*0420*/  SHF.R.S32.HI R0, RZ, 0x3, R7.reuse ;  /* 0x00000003ff007819 */ /* 0x100fe40000011407 */
[----:B------:R-:W-:-:S02]  /*0430*/  SHF.R.S32.HI R7, RZ, 0x1f, R7 ;  /* 0x0000001fff077819 */ /* 0x000fc40000011407 */
[----:B0-----:R-:W-:Y:S02]  /*0440*/  I2FP.F32.U32 R9, UR8 ;  /* 0x0000000800097c45 */ /* 0x001fe40008201000 */
[----:B------:R-:W-:-:S03]  /*0450*/  LEA.HI R7, R7, R0, RZ, 0x2 ;  /* 0x0000000007077211 */ /* 0x000fc600078f10ff */
[----:B------:R-:W-:Y:S01]  /*0460*/  FMUL R9, R9, UR4 ;  /* 0x0000000409097c20 */ /* 0x000fe20008400000 */
[----:B------:R-:W-:Y:S01]  /*0470*/  LOP3.LUT R7, R7, 0xfffffffc, RZ, 0xc0, !PT ;  /* 0xfffffffc07077812 */ /* 0x000fe200078ec0ff */
[----:B------:R-:W-:Y:S01]  /*0480*/  VOTEU.ALL UP0, P0 ;  /* 0x00000000003f7886 */ /* 0x000fe20000000000 */
[----:B-1----:R-:W-:Y:S01]  /*0490*/  I2FP.F32.U32 R3, R4 ;  /* 0x0000000400037245 */ /* 0x002fe20000201000 */
[----:B------:R-:W-:Y:S01]  /*04a0*/  ULDC UR4, c[0x0][0x154] ;  /* 0x0000550000047ab9 */ /* 0x000fe20000000800 */
[----:B------:R-:W-:Y:S01]  /*04b0*/  VOTEU.ALL UP1, P0 ;  /* 0x00000000003f7886 */ /* 0x000fe20000020000 */
[----:B------:R-:W0:Y:S01]  /*04c0*/  F2I.U32.TRUNC.NTZ R9, R9 ;  /* 0x0000000900097305 */ /* 0x000e22000020f000 */
[----:B------:R-:W-:Y:S01]  /*04d0*/  IMAD.IADD R7, R0, 0x1, -R7 ;  /* 0x0000000100077824 */ /* 0x000fe200078e0a07 */
[----:B------:R-:W1:Y:S01]  /*04e0*/  @!UP0 S2UR UR7, SR_CgaCtaId ;  /* 0x00000000000789c3 */ /* 0x000e620000008800 */
[----:B------:R-:W-:Y:S01]  /*04f0*/  FMUL R12, R3, UR4 ;  /* 0x00000004030c7c20 */ /* 0x000fe20008400000 */
[----:B------:R-:W-:Y:S01]  /*0500*/  UMOV UR4, 0x20 ;  /* 0x0000002000047882 */ /* 0x000fe20000000000 */
[----:B------:R-:W-:Y:S01]  /*0510*/  IMAD R8, R8, 0x4, R7 ;  /* 0x0000000408087824 */ /* 0x000fe200078e0207 */
[----:B------:R-:W-:Y:S01]  /*0520*/  @!UP0 UMOV UR6, 0x400 ;  /* 0x0000040000068882 */ /* 0x000fe20000000000 */
[----:B------:R-:W-:-:S04]  /*0530*/  @!UP0 UIADD3 UR4, -UR4, 0x100000, URZ ;  /* 0x0010000004048890 */ /* 0x000fc8000fffe13f */
[----:B------:R-:W-:Y:S02]  /*0540*/  @!UP0 USHF.L.U32 UR5, UR4, 0xb, URZ ;  /* 0x0000000b04058899 */ /* 0x000fe4000800063f */
[----:B------:R-:W-:Y:S01]  /*0550*/  @!UP0 USHF.L.U32 UR4, UR4, 0x1, URZ ;  /* 0x0000000104048899 */ /* 0x000fe2000800063f */
[----:B---3--:R-:W-:Y:S01]  /*0560*/  ISETP.EQ.U32.AND P2, PT, R13, 0x1, PT ;  /* 0x000000010d00780c */ /* 0x008fe20003f42070 */
[----:B------:R-:W3:Y:S01]  /*0570*/  F2I.U32.TRUNC.NTZ R12, R12 ;  /* 0x0000000c000c7305 */ /* 0x000ee2000020f000 */
[----:B------:R-:W-:Y:S01]  /*0580*/  LEA.HI R0, R8, R8, RZ, 0x1 ;  /* 0x0000000808007211 */ /* 0x000fe200078f08ff */
[----:B------:R-:W5:Y:S03]  /*0590*/  LDC R7, c[0x0][0x148] ;  /* 0x00005200ff077b82 */ /* 0x000f660000000800 */
[----:B------:R-:W-:Y:S01]  /*05a0*/  LOP3.LUT R11, R0, 0xfffffffe, RZ, 0xc0, !PT ;  /* 0xfffffffe000b7812 */ /* 0x000fe200078ec0ff */
[----:B0-----:R-:W-:Y:S01]  /*05b0*/  IMAD.MOV R15, RZ, RZ, -R9 ;  /* 0x000000ffff0f7224 */ /* 0x001fe200078e0a09 */
[----:B------:R-:W-:-:S03]  /*05c0*/  SHF.R.S32.HI R9, RZ, 0x1f, R2 ;  /* 0x0000001fff097819 */ /* 0x000fc60000011402 */
[----:B--2---:R-:W-:Y:S01]  /*05d0*/  IMAD R3, R10, R15, UR8 ;  /* 0x000000080a037e24 */ /* 0x004fe2000f8e020f */
[----:B------:R-:W-:Y:S01]  /*05e0*/  LEA.HI R9, R9, R2, RZ, 0x2 ;  /* 0x0000000209097211 */ /* 0x000fe200078f10ff */
[C---:B------:R-:W-:Y:S02]  /*05f0*/  IMAD.IADD R0, R8.reuse, 0x1, -R11 ;  /* 0x0000000108007824 */ /* 0x040fe400078e0a0b */
[----:B------:R-:W-:Y:S01]  /*0600*/  IMAD.SHL.U32 R11, R8, 0x4, RZ ;  /* 0x00000004080b7824 */ /* 0x000fe200078e00ff */
[----:B------:R-:W-:Y:S01]  /*0610*/  LOP3.LUT R9, R9, 0xfffffffc, RZ, 0xc0, !PT ;  /* 0xfffffffc09097812 */ /* 0x000fe200078ec0ff */
[----:B---3--:R-:W-:Y:S01]  /*0620*/  IMAD.MOV R24, RZ, RZ, -R12 ;  /* 0x000000ffff187224 */ /* 0x008fe200078e0a0c */
[----:B------:R-:W-:Y:S01]  /*0630*/  ISETP.NE.AND P4, PT, R0, R3, PT ;  /* 0x000000030000720c */ /* 0x000fe20003f85270 */
[----:B-1----:R-:W-:Y:S01]  /*0640*/  @!UP0 ULEA UR6, UR7, UR6, 0x18 ;  /* 0x0000000607068291 */ /* 0x002fe2000f8ec03f */
[----:B------:R-:W-:Y:S01]  /*0650*/  LOP3.LUT R152, R8, 0xc, R11, 0x78, !PT ;  /* 0x0000000c08987812 */ /* 0x000fe200078e780b */
[----:B------:R-:W-:Y:S01]  /*0660*/  IMAD.IADD R0, R2, 0x1, -R9 ;  /* 0x0000000102007824 */ /* 0x000fe200078e0a09 */
[----:B------:R-:W-:Y:S01]  /*0670*/  VOTEU.ALL UP0, P0 ;  /* 0x00000000003f7886 */ /* 0x000fe20000000000 */
[----:B------:R-:W-:Y:S01]  /*0680*/  LOP3.LUT P0, RZ, R6, 0x7, RZ, 0xc0, !PT ;  /* 0x0000000706ff7812 */ /* 0x000fe2000780c0ff */
[----:B------:R-:W-:-:S02]  /*0690*/  VIADD R6, R5, 0xffffffff ;  /* 0xffffffff05067836 */ /* 0x000fc40000000000 */
[----:B------:R-:W-:Y:S01]  /*06a0*/  ISETP.NE.AND P1, PT, R0, 0x3, PT ;  /* 0x000000030000780c */ /* 0x000fe20003f25270 */
[----:B-----5:R-:W-:Y:S01]  /*06b0*/  IMAD R9, R7, R24, R4 ;  /* 0x0000001807097224 */ /* 0x020fe200078e0204 */
[----:B------:R-:W-:Y:S02]  /*06c0*/  ISETP.LT.U32.AND P0, PT, R152, 0x2, !P0 ;  /* 0x000000029800780c */ /* 0x000fe40004701070 */
[----:B------:R-:W-:Y:S01]  /*06d0*/  ISETP.EQ.OR P1, PT, R0, RZ, !P1 ;  /* 0x000000ff0000720c */ /* 0x000fe20004f22670 */
[----:B------:R-:W0:Y:S02]  /*06e0*/  FENCE.VIEW.ASYNC.S ;  /* 0x00000000000073c6 */ /* 0x000e240000000000 */
[----:B0-----:R0:W1:Y:S01]  /*06f0*/  @!UP0 SYNCS.EXCH.64 URZ, [UR6+0x50], UR4 ;  /* 0x00005004063f85b2 */ /* 0x0010620008000100 */
[----:B------:R-:W-:Y:S02]  /*0700*/  @P4 LEA.HI R2, R152, R152, RZ, 0x1 ;  /* 0x0000009898024211 */ /* 0x000fe400078f08ff */
[----:B------:R-:W-:-:S02]  /*0710*/  ISETP.EQ.AND P1, PT, R5, RZ, P1 ;  /* 0x000000ff0500720c */ /* 0x000fc40000f22270 */
[----:B------:R-:W-:Y:S02]  /*0720*/  @P4 SHF.R.S32.HI R2, RZ, 0x1, R2 ;  /* 0x00000001ff024819 */ /* 0x000fe40000011402 */
[----:B------:R-:W-:Y:S02]  /*0730*/  ISETP.GE.U32.AND P6, PT, R6, 0x2, PT ;  /* 0x000000020600780c */ /* 0x000fe40003fc6070 */
[----:B------:R-:W-:Y:S02]  /*0740*/  @P4 ISETP.NE.AND P5, PT, R2, R9, PT ;  /* 0x000000090200420c */ /* 0x000fe40003fa5270 */
[----:B------:R-:W-:Y:S02]  /*0750*/  SEL R9, RZ, 0x1, !P0 ;  /* 0x00000001ff097807 */ /* 0x000fe40004000000 */
[----:B------:R-:W-:Y:S02]  /*0760*/  @P4 SEL R22, RZ, 0x1, P5 ;  /* 0x00000001ff164807 */ /* 0x000fe40002800000 */
[----:B------:R-:W-:Y:S01]  /*0770*/  SEL R19, RZ, 0x1, !P1 ;  /* 0x00000001ff137807 */ /* 0x000fe20004800000 */
[----:B------:R0:W2:Y:S01]  /*0780*/  @!UP1 SYNCS.EXCH.64 URZ, [UR6+0x58], UR4 ;  /* 0x00005804063f95b2 */ /* 0x0000a20008000100 */
[----:B------:R-:W-:Y:S01]  /*0790*/  LOP3.LUT R22, R22, R9, RZ, 0xc0, !PT ;  /* 0x0000000916167212 */ /* 0x000fe200078ec0ff */
[----:B------:R-:W-:Y:S01]  /*07a0*/  NOP ;  /* 0x0000000000007918 */ /* 0x000fe20000000000 */
[----:B------:R-:W-:Y:S01]  /*07b0*/  SEL R19, R19, 0x2, P6 ;  /* 0x0000000213137807 */ /* 0x000fe20003000000 */
[----:B------:R-:W-:Y:S06]  /*07c0*/  @!P2 BRA `(.L_x_3) ;  /* 0x000000000008a947 */ /* 0x000fec0003800000 */
[----:B-12-4-:R-:W-:Y:S01]  /*07d0*/  UCGABAR_ARV ;  /* 0x00000000000079c7 */ /* 0x016fe20008000000 */
[----:B------:R-:W-:Y:S05]  /*07e0*/  BRA `(.L_x_4) ;  /* 0x0000000000047947 */ /* 0x000fea0003800000 */
.L_x_3:
[----:B-12-4-:R-:W-:Y:S01]  /*07f0*/  NOP ;  /* 0x0000000000007918 */ /* 0x016fe20000000000 */
.L_x_4:
[----:B------:R-:W1:Y:S01]  /*0800*/  LDC R2, c[0x0][0x65c] ;  /* 0x00019700ff027b82 */ /* 0x000e620000000800 */
[----:B------:R-:W-:Y:S02]  /*0810*/  IMAD.U32 R8, RZ, RZ, UR8 ;  /* 0x00000008ff087e24 */ /* 0x000fe4000f8e00ff */
[----:B------:R-:W-:Y:S01]  /*0820*/  IMAD.MOV.U32 R9, RZ, RZ, RZ ;  /* 0x000000ffff097224 */ /* 0x000fe200078e00ff */
[----:B-1----:R-:W-:-:S04]  /*0830*/  ISETP.NE.AND P1, PT, R2, 0x1, PT ;  /* 0x000000010200780c */ /* 0x002fc80003f25270 */
[----:B------:R-:W-:-:S09]  /*0840*/  P2R R5, PR, RZ, 0x2 ;  /* 0x00000002ff057803 */ /* 0x000fd20000000000 */
[----:B------:R-:W1:Y:S01]  /*0850*/  @P1 LDC R17, c[0x0][0x10] ;  /* 0x00000400ff111b82 */ /* 0x000e620000000800 */
[----:B------:R-:W-:Y:S02]  /*0860*/  @P1 IMAD.MOV.U32 R5, RZ, RZ, RZ ;  /* 0x000000ffff051224 */ /* 0x000fe400078e00ff */
[----:B------:R-:W-:-:S05]  /*0870*/  @P1 IMAD.MOV.U32 R13, RZ, RZ, RZ ;  /* 0x000000ffff0d1224 */ /* 0x000fca00078e00ff */
[----:B------:R-:W2:Y:S01]  /*0880*/  @!P1 LDC R11, c[0x0][0xc] ;  /* 0x00000300ff0b9b82 */ /* 0x000ea20000000800 */
[----:B-1----:R-:W-:-:S04]  /*0890*/  @P1 IMAD.WIDE.U32 R16, R17, UR8, R4 ;  /* 0x0000000811101c25 */ /* 0x002fc8000f8e0004 */
[----:B------:R-:W-:Y:S02]  /*08a0*/  @P1 IMAD.IADD R17, R17, 0x1, R13 ;  /* 0x0000000111111824 */ /* 0x000fe400078e020d */
[----:B--2---:R-:W-:-:S04]  /*08b0*/  @!P1 IMAD.WIDE.U32 R8, R4, R11, R8 ;  /* 0x0000000b04089225 */ /* 0x004fc800078e0008 */
[----:B------:R-:W-:Y:S02]  /*08c0*/  @!P1 IMAD.MOV.U32 R16, RZ, RZ, R8 ;  /* 0x000000ffff109224 */ /* 0x000fe400078e0008 */
[----:B------:R-:W-:Y:S01]  /*08d0*/  @!P1 IMAD.MOV.U32 R17, RZ, RZ, R9 ;  /* 0x000000ffff119224 */ /* 0x000fe200078e0009 */
[----:B------:R-:W-:Y:S06]  /*08e0*/  @!P2 BRA `(.L_x_5) ;  /* 0x00000000000ca947 */ /* 0x000fec0003800000 */
[----:B------:R-:W-:Y:S01]  /*08f0*/  UCGABAR_WAIT ;  /* 0x0000000000007dc7 */ /* 0x000fe20008000000 */
[----:B------:R-:W-:Y:S01]  /*0900*/  CCTL.IVALL ;  /* 0x00000000ff00798f */ /* 0x000fe20002000000 */
[----:B------:R-:W-:Y:S05]  /*0910*/  BRA `(.L_x_6) ;  /* 0x0000000000047947 */ /* 0x000fea0003800000 */
.L_x_5:
[----:B------:R-:W-:Y:S06]  /*0920*/  BAR.SYNC.DEFER_BLOCKING 0x0 ;  /* 0x0000000000007b1d */ /* 0x000fec0000010000 */
.L_x_6:
[----:B------:R-:W-:Y:S05]  /*0930*/  @!P3 BRA `(.L_x_7) ;  /* 0x0000009c0060b947 */ /* 0x000fea0003800000 */
[----:B------:R-:W-:-:S13]  /*0940*/  ISETP.GT.U32.AND P0, PT, R6, 0x1, PT ;  /* 0x000000010600780c */ /* 0x000fda0003f04070 */
[----:B0-----:R-:W-:Y:S05]  /*0950*/  @P0 EXIT ;  /* 0x000000000000094d */ /* 0x001fea0003800000 */
[----:B------:R-:W-:Y:S01]  /*0960*/  ULDC.64 UR4, c[0x0][0x650] ;  /* 0x0001940000047ab9 */ /* 0x000fe20000000a00 */
[----:B------:R-:W-:Y:S01]  /*0970*/  PRMT R0, RZ, 0x7610, R0 ;  /* 0x00007610ff007816 */ /* 0x000fe20000000000 */
[----:B------:R-:W-:Y:S01]  /*0980*/  IMAD.MOV.U32 R154, RZ, RZ, -0x1 ;  /* 0xffffffffff9a7424 */ /* 0x000fe200078e00ff */
[----:B------:R-:W-:Y:S01]  /*0990*/  ISETP.GE.U32.AND P0, PT, R16, UR4, PT ;  /* 0x0000000410007c0c */ /* 0x000fe2000bf06070 */
[----:B------:R-:W-:Y:S02]  /*09a0*/  IMAD.MOV.U32 R153, RZ, RZ, -0x1 ;  /* 0xffffffffff997424 */ /* 0x000fe400078e00ff */
[----:B------:R-:W-:Y:S01]  /*09b0*/  IMAD.MOV.U32 R23, RZ, RZ, -0x1 ;  /* 0xffffffffff177424 */ /* 0x000fe200078e00ff */
[----:B------:R-:W-:-:S13]  /*09c0*/  ISETP.GE.U32.AND.EX P0, PT, R17, UR5, PT, P0 ;  /* 0x0000000511007c0c */ /* 0x000fda000bf06100 */
[----:B------:R-:W-:Y:S05]  /*09d0*/  @P0 BRA `(.L_x_8) ;  /* 0x00000004002c0947 */ /* 0x000fea0003800000 */
[----:B------:R-:W0:Y:S01]  /*09e0*/  LDC.64 R20, c[0x0][0x628] ;  /* 0x00018a00ff147b82 */ /* 0x000e220000000a00 */
[----:B------:R-:W-:Y:S02]  /*09f0*/  IMAD.MOV.U32 R8, RZ, RZ, R16 ;  /* 0x000000ffff087224 */ /* 0x000fe400078e0010 */
[----:B------:R-:W-:-:S05]  /*0a00*/  IMAD.MOV.U32 R9, RZ, RZ, R17 ;  /* 0x000000ffff097224 */ /* 0x000fca00078e0011 */
[----:B------:R-:W1:Y:S08]  /*0a10*/  LDC R0, c[0x0][0x630] ;  /* 0x00018c00ff007b82 */ /* 0x000e700000000800 */
[----:B------:R-:W2:Y:S01]  /*0a20*/  LDC.64 R26, c[0x0][0x620] ;  /* 0x00018800ff1a7b82 */ /* 0x000ea20000000a00 */
[----:B0-----:R-:W-:-:S04]  /*0a30*/  ISETP.NE.U32.AND P0, PT, R20, RZ, PT ;  /* 0x000000ff1400720c */ /* 0x001fc80003f05070 */
[----:B------:R-:W-:-:S13]  /*0a40*/  ISETP.NE.AND.EX P0, PT, R21, RZ, PT, P0 ;  /* 0x000000ff1500720c */ /* 0x000fda0003f05300 */
[----:B-12---:R-:W-:Y:S05]  /*0a50*/  @!P0 BRA `(.L_x_9) ;  /* 0x0000000000288947 */ /* 0x006fea0003800000 */
[----:B------:R-:W0:Y:S02]  /*0a60*/  LDC R13, c[0x0][0x634] ;  /* 0x00018d00ff0d7b82 */ /* 0x000e240000000800 */
[----:B0-----:R-:W-:-:S05]  /*0a70*/  IADD3 R13, P0, R16, R13, RZ ;  /* 0x0000000d100d7210 */ /* 0x001fca0007f1e0ff */
[----:B------:R-:W-:-:S04]  /*0a80*/  IMAD.X R15, RZ, RZ, R17, P0 ;  /* 0x000000ffff0f7224 */ /* 0x000fc800000e0611 */
[----:B------:R-:W-:-:S04]  /*0a90*/  IMAD.WIDE.U32 R8, R15, R20, RZ ;  /* 0x000000140f087225 */ /* 0x000fc800078e00ff */
[----:B------:R-:W-:-:S04]  /*0aa0*/  IMAD.WIDE.U32 R10, P0, R13, R21, R8 ;  /* 0x000000150d0a7225 */ /* 0x000fc80007800008 */
[----:B------:R-:W-:-:S04]  /*0ab0*/  IMAD.WIDE.U32 R8, R13, R20, RZ ;  /* 0x000000140d087225 */ /* 0x000fc800078e00ff */
[----:B------:R-:W-:Y:S01]  /*0ac0*/  IMAD.X R13, RZ, RZ, RZ, P0 ;  /* 0x000000ffff0d7224 */ /* 0x000fe200000e06ff */
[----:B------:R-:W-:Y:S01]  /*0ad0*/  IADD3 RZ, P0, R9, R10, RZ ;  /* 0x0000000a09ff7210 */ /* 0x000fe20007f1e0ff */
[----:B------:R-:W-:-:S04]  /*0ae0*/  IMAD.MOV.U32 R12, RZ, RZ, R11 ;  /* 0x000000ffff0c7224 */ /* 0x000fc800078e000b */
[----:B------:R-:W-:-:S08]  /*0af0*/  IMAD.WIDE.U32.X R8, R15, R21, R12, P0 ;  /* 0x000000150f087225 */ /* 0x000fd000000e040c */
.L_x_9:
[----:B------:R-:W0:Y:S01]  /*0b00*/  LDC.64 R20, c[0x0][0x640] ;  /* 0x00019000ff147b82 */ /* 0x000e220000000a00 */
[--C-:B------:R-:W-:Y:S01]  /*0b10*/  SHF.R.U64 R28, R8, R0, R9.reuse ;  /* 0x00000000081c7219 */ /* 0x100fe20000001209 */
[----:B------:R-:W-:Y:S01]  /*0b20*/  IMAD R30, R7, R24, R4 ;  /* 0x00000018071e7224 */ /* 0x000fe200078e0204 */
[----:B------:R-:W-:Y:S01]  /*0b30*/  SHF.R.U32.HI R0, RZ, R0, R9 ;  /* 0x00000000ff007219 */ /* 0x000fe20000011609 */
[----:B------:R-:W-:Y:S01]  /*0b40*/  IMAD.MOV.U32 R23, RZ, RZ, 0x1 ;  /* 0x00000001ff177424 */ /* 0x000fe200078e00ff */
[----:B------:R-:W-:-:S03]  /*0b50*/  IADD3 R5, P0, RZ, -R28, RZ ;  /* 0x8000001cff057210 */ /* 0x000fc60007f1e0ff */
[----:B------:R-:W1:Y:S02]  /*0b60*/  LDC R6, c[0x0][0x618] ;  /* 0x00018600ff067b82 */ /* 0x000e640000000800 */
[----:B------:R-:W-:-:S04]  /*0b70*/  IMAD.X R9, RZ, RZ, ~R0, P0 ;  /* 0x000000ffff097224 */ /* 0x000fc800000e0e00 */
[-C--:B------:R-:W-:Y:S02]  /*0b80*/  IMAD R0, R9, R26.reuse, RZ ;  /* 0x0000001a09007224 */ /* 0x080fe400078e02ff */
[----:B------:R-:W2:Y:S01]  /*0b90*/  LDC R11, c[0x0][0x608] ;  /* 0x00018200ff0b7b82 */ /* 0x000ea20000000800 */
[----:B------:R-:W-:-:S04]  /*0ba0*/  IMAD.WIDE.U32 R8, R5, R26, R16 ;  /* 0x0000001a05087225 */ /* 0x000fc800078e0010 */
[----:B------:R-:W-:-:S03]  /*0bb0*/  IMAD R5, R5, R27, R0 ;  /* 0x0000001b05057224 */ /* 0x000fc600078e0200 */
[----:B------:R-:W3:Y:S01]  /*0bc0*/  LDC R12, c[0x0][0x658] ;  /* 0x00019600ff0c7b82 */ /* 0x000ee20000000800 */
[----:B0-----:R-:W-:Y:S01]  /*0bd0*/  ISETP.NE.U32.AND P0, PT, R20, RZ, PT ;  /* 0x000000ff1400720c */ /* 0x001fe20003f05070 */
[----:B------:R-:W-:Y:S02]  /*0be0*/  IMAD.IADD R5, R9, 0x1, R5 ;  /* 0x0000000109057824 */ /* 0x000fe400078e0205 */
[----:B------:R-:W-:Y:S01]  /*0bf0*/  IMAD.MOV.U32 R9, RZ, RZ, -0x1 ;  /* 0xffffffffff097424 */ /* 0x000fe200078e00ff */
[----:B------:R-:W-:-:S03]  /*0c00*/  ISETP.NE.AND.EX P0, PT, R21, RZ, PT, P0 ;  /* 0x000000ff1500720c */ /* 0x000fc60003f05300 */
[----:B------:R-:W0:Y:S01]  /*0c10*/  LDC R15, c[0x0][0x600] ;  /* 0x00018000ff0f7b82 */ /* 0x000e220000000800 */
[-CC-:B-1----:R-:W-:Y:S02]  /*0c20*/  SHF.R.U64 R13, R8, R6.reuse, R5.reuse ;  /* 0x00000006080d7219 */ /* 0x182fe40000001205 */
[----:B------:R-:W-:-:S05]  /*0c30*/  SHF.R.U32.HI R0, RZ, R6, R5 ;  /* 0x00000006ff007219 */ /* 0x000fca0000011605 */
[----:B------:R-:W1:Y:S01]  /*0c40*/  LDC R14, c[0x0][0x648] ;  /* 0x00019200ff0e7b82 */ /* 0x000e620000000800 */
[-CC-:B--2---:R-:W-:Y:S02]  /*0c50*/  SHF.R.U64 R27, R13, R11.reuse, R0.reuse ;  /* 0x0000000b0d1b7219 */ /* 0x184fe40000001200 */
[----:B------:R-:W-:-:S05]  /*0c60*/  SHF.R.U32.HI R5, RZ, R11, R0 ;  /* 0x0000000bff057219 */ /* 0x000fca0000011600 */
[----:B------:R-:W2:Y:S01]  /*0c70*/  LDC R26, c[0x0][0x638] ;  /* 0x00018e00ff1a7b82 */ /* 0x000ea20000000800 */
[-CC-:B---3--:R-:W-:Y:S02]  /*0c80*/  SHF.R.U64 R24, R27, R12.reuse, R5.reuse ;  /* 0x0000000c1b187219 */ /* 0x188fe40000001205 */
[-C--:B------:R-:W-:Y:S02]  /*0c90*/  SHF.L.U32 R0, R9, R12.reuse, RZ ;  /* 0x0000000c09007219 */ /* 0x080fe400000006ff */
[----:B------:R-:W-:Y:S01]  /*0ca0*/  SHF.R.U32.HI R5, RZ, R12, R5 ;  /* 0x0000000cff057219 */ /* 0x000fe20000011605 */
[----:B------:R-:W-:Y:S01]  /*0cb0*/  IMAD.MOV.U32 R4, RZ, RZ, R24 ;  /* 0x000000ffff047224 */ /* 0x000fe200078e0018 */
[----:B------:R-:W-:Y:S01]  /*0cc0*/  LOP3.LUT R10, RZ, R0, RZ, 0x33, !PT ;  /* 0x00000000ff0a7212 */ /* 0x000fe200078e33ff */
[----:B------:R-:W3:Y:S01]  /*0cd0*/  LDC R25, c[0x0][0x610] ;  /* 0x00018400ff197b82 */ /* 0x000ee20000000800 */
[----:B------:R-:W-:Y:S05]  /*0ce0*/  @!P0 BRA `(.L_x_10) ;  /* 0x0000000000288947 */ /* 0x000fea0003800000 */
[----:B------:R-:W4:Y:S02]  /*0cf0*/  LDC R9, c[0x0][0x64c] ;  /* 0x00019300ff097b82 */ /* 0x000f240000000800 */
[----:B----4-:R-:W-:-:S05]  /*0d00*/  IADD3 R9, P0, R24, R9, RZ ;  /* 0x0000000918097210 */ /* 0x010fca0007f1e0ff */
        /* <DEDUP_REMOVED lines=8> */
.L_x_10:
[----:B-1----:R-:W-:Y:S01]  /*0d90*/  SHF.R.U64 R4, R4, R14, R5 ;  /* 0x0000000e04047219 */ /* 0x002fe20000001205 */
[----:B0-----:R-:W-:Y:S01]  /*0da0*/  VIADD R6, R15, 0xffffffff ;  /* 0xffffffff0f067836 */ /* 0x001fe20000000000 */
[----:B------:R-:W-:Y:S01]  /*0db0*/  SHF.L.U32 R0, R23, R12, RZ ;  /* 0x0000000c17007219 */ /* 0x000fe200000006ff */
[----:B------:R-:W-:Y:S01]  /*0dc0*/  IMAD.MOV.U32 R23, RZ, RZ, R28 ;  /* 0x000000ffff177224 */ /* 0x000fe200078e001c */
[----:B------:R-:W-:Y:S01]  /*0dd0*/  LOP3.LUT R5, R27, R10, RZ, 0xc0, !PT ;  /* 0x0000000a1b057212 */ /* 0x000fe200078ec0ff */
[----:B------:R-:W-:Y:S01]  /*0de0*/  IMAD.MOV R7, RZ, RZ, -R4 ;  /* 0x000000ffff077224 */ /* 0x000fe200078e0a04 */
[----:B------:R-:W-:Y:S02]  /*0df0*/  SEL R3, R3, R30, !P1 ;  /* 0x0000001e03037207 */ /* 0x000fe40004800000 */
[----:B------:R-:W-:Y:S01]  /*0e00*/  LOP3.LUT R6, R13, R6, RZ, 0xc0, !PT ;  /* 0x000000060d067212 */ /* 0x000fe200078ec0ff */
[----:B------:R-:W-:Y:S02]  /*0e10*/  IMAD R4, R0, R4, R5 ;  /* 0x0000000400047224 */ /* 0x000fe400078e0205 */
[----:B--2---:R-:W-:-:S02]  /*0e20*/  IMAD R0, R7, R26, R24 ;  /* 0x0000001a07007224 */ /* 0x004fc400078e0218 */
[----:B---3--:R-:W-:Y:S02]  /*0e30*/  IMAD R3, R4, R25, R3 ;  /* 0x0000001904037224 */ /* 0x008fe400078e0203 */
[----:B------:R-:W-:Y:S02]  /*0e40*/  IMAD R154, R0, R15, R6 ;  /* 0x0000000f009a7224 */ /* 0x000fe400078e0206 */
[----:B------:R-:W-:-:S03]  /*0e50*/  IMAD.MOV.U32 R4, RZ, RZ, 0x1 ;  /* 0x00000001ff047424 */ /* 0x000fc600078e00ff */
[----:B------:R-:W-:Y:S02]  /*0e60*/  SEL R153, R154, R3, !P1 ;  /* 0x000000039a997207 */ /* 0x000fe40004800000 */
[----:B------:R-:W-:Y:S02]  /*0e70*/  PRMT R0, R4, 0x7610, R0 ;  /* 0x0000761004007816 */ /* 0x000fe40000000000 */
[----:B------:R-:W-:-:S07]  /*0e80*/  SEL R154, R3, R154, !P1 ;  /* 0x0000009a039a7207 */ /* 0x000fce0004800000 */
.L_x_8:
[----:B------:R-:W-:-:S08]  /*0e90*/  NOP ;  /* 0x0000000000007918 */ /* 0x000fd00000000000 */
[----:B------:R-:W0:Y:S02]  /*0ea0*/  USETMAXREG.TRY_ALLOC.CTAPOOL UP0, 0xe8 ;  /* 0x000000e8000079c8 */ /* 0x000e240008000600 */
[----:B0-----:R-:W-:-:S13]  /*0eb0*/  PLOP3.LUT P0, PT, PT, PT, UP0, 0x80, 0x0 ;  /* 0x000000000000781c */ /* 0x001fda0003f0f008 */
[----:B------:R-:W-:Y:S05]  /*0ec0*/  @!P0 BRA `(.L_x_8) ;  /* 0xfffffffc00f08947 */ /* 0x000fea000383ffff */
[----:B------:R-:W-:Y:S01]  /*0ed0*/  ULDC.64 UR4, c[0x0][0x598] ;  /* 0x0001660000047ab9 */ /* 0x000fe20000000a00 */
[----:B------:R-:W-:Y:S01]  /*0ee0*/  ULDC.64 UR36, c[0x0][0x208] ;  /* 0x0000820000247ab9 */ /* 0x000fe20000000a00 */
[----:B------:R-:W-:-:S04]  /*0ef0*/  ISETP.NE.U32.AND P0, PT, RZ, UR4, PT ;  /* 0x00000004ff007c0c */ /* 0x000fc8000bf05070 */
[----:B------:R-:W-:-:S13]  /*0f00*/  ISETP.NE.AND.EX P0, PT, RZ, UR5, PT, P0 ;  /* 0x00000005ff007c0c */ /* 0x000fda000bf05300 */
[----:B------:R-:W-:Y:S05]  /*0f10*/  @!P0 BRA `(.L_x_11) ;  /* 0x00000000001c8947 */ /* 0x000fea0003800000 */
[----:B------:R-:W0:Y:S02]  /*0f20*/  LDC.64 R4, c[0x0][0x598] ;  /* 0x00016600ff047b82 */ /* 0x000e240000000a00 */
[----:B0-----:R-:W2:Y:S02]  /*0f30*/  LDG.E.64 R4, desc[UR36][R4.64] ;  /* 0x0000002404047981 */ /* 0x001ea4000c1e1b00 */
[----:B--2---:R-:W-:-:S04]  /*0f40*/  ISETP.NE.U32.AND P0, PT, R4, RZ, PT ;  /* 0x000000ff0400720c */ /* 0x004fc80003f05070 */
[----:B------:R-:W-:-:S13]  /*0f50*/  ISETP.NE.AND.EX P0, PT, R5, RZ, PT, P0 ;  /* 0x000000ff0500720c */ /* 0x000fda0003f05300 */
[----:B------:R-:W-:Y:S05]  /*0f60*/  @!P0 BRA `(.L_x_11) ;  /* 0x0000000000088947 */ /* 0x000fea0003800000 */
[----:B------:R0:W5:Y:S01]  /*0f70*/  LD.E R155, desc[UR36][R4.64] ;  /* 0x00000024049b7980 */ /* 0x000162000c101900 */
[----:B------:R-:W-:Y:S05]  /*0f80*/  BRA `(.L_x_12) ;  /* 0x0000000000247947 */ /* 0x000fea0003800000 */
.L_x_11:
[----:B------:R-:W-:Y:S02]  /*0f90*/  ULDC.64 UR4, c[0x0][0x588] ;  /* 0x0001620000047ab9 */ /* 0x000fe40000000a00 */
[----:B------:R-:W-:-:S04]  /*0fa0*/  ISETP.NE.U32.AND P0, PT, RZ, UR4, PT ;  /* 0x00000004ff007c0c */ /* 0x000fc8000bf05070 */
[----:B------:R-:W-:-:S13]  /*0fb0*/  ISETP.NE.AND.EX P0, PT, RZ, UR5, PT, P0 ;  /* 0x00000005ff007c0c */ /* 0x000fda000bf05300 */
[----:B------:R-:W-:Y:S05]  /*0fc0*/  @!P0 BRA `(.L_x_13) ;  /* 0x00000000000c8947 */ /* 0x000fea0003800000 */
[----:B------:R-:W0:Y:S02]  /*0fd0*/  LDC.64 R4, c[0x0][0x588] ;  /* 0x00016200ff047b82 */ /* 0x000e240000000a00 */
[----:B0-----:R1:W5:Y:S01]  /*0fe0*/  LDG.E R155, desc[UR36][R4.64] ;  /* 0x00000024049b7981 */ /* 0x001362000c1e1900 */
[----:B------:R-:W-:Y:S05]  /*0ff0*/  BRA `(.L_x_12) ;  /* 0x0000000000087947 */ /* 0x000fea0003800000 */
.L_x_13:
[----:B------:R-:W-:Y:S02]  /*1000*/  ULDC UR4, c[0x0][0x580] ;  /* 0x0001600000047ab9 */ /* 0x000fe40000000800 */
[----:B------:R-:W-:-:S07]  /*1010*/  IMAD.U32 R155, RZ, RZ, UR4 ;  /* 0x00000004ff9b7e24 */ /* 0x000fce000f8e00ff */
.L_x_12:
[----:B------:R-:W-:Y:S02]  /*1020*/  ULDC.64 UR4, c[0x0][0x5a0] ;  /* 0x0001680000047ab9 */ /* 0x000fe40000000a00 */
[----:B------:R-:W-:-:S04]  /*1030*/  ISETP.NE.U32.AND P0, PT, RZ, UR4, PT ;  /* 0x00000004ff007c0c */ /* 0x000fc8000bf05070 */
[----:B------:R-:W-:-:S13]  /*1040*/  ISETP.NE.AND.EX P0, PT, RZ, UR5, PT, P0 ;  /* 0x00000005ff007c0c */ /* 0x000fda000bf05300 */
[----:B------:R-:W-:Y:S05]  /*1050*/  @!P0 BRA `(.L_x_14) ;  /* 0x00000000001c8947 */ /* 0x000fea0003800000 */
[----:B01----:R-:W0:Y:S02]  /*1060*/  LDC.64 R4, c[0x0][0x5a0] ;  /* 0x00016800ff047b82 */ /* 0x003e240000000a00 */
[----:B0-----:R-:W2:Y:S02]  /*1070*/  LDG.E.64 R4, desc[UR36][R4.64] ;  /* 0x0000002404047981 */ /* 0x001ea4000c1e1b00 */
[----:B--2---:R-:W-:-:S04]  /*1080*/  ISETP.NE.U32.AND P0, PT, R4, RZ, PT ;  /* 0x000000ff0400720c */ /* 0x004fc80003f05070 */
[----:B------:R-:W-:-:S13]  /*1090*/  ISETP.NE.AND.EX P0, PT, R5, RZ, PT, P0 ;  /* 0x000000ff0500720c */ /* 0x000fda0003f05300 */
[----:B------:R-:W-:Y:S05]  /*10a0*/  @!P0 BRA `(.L_x_14) ;  /* 0x0000000000088947 */ /* 0x000fea0003800000 */
[----:B------:R0:W5:Y:S01]  /*10b0*/  LD.E R156, desc[UR36][R4.64] ;  /* 0x00000024049c7980 */ /* 0x000162000c101900 */
[----:B------:R-:W-:Y:S05]  /*10c0*/  BRA `(.L_x_15) ;  /* 0x0000000000247947 */ /* 0x000fea0003800000 */
.L_x_14:
[----:B------:R-:W-:Y:S02]  /*10d0*/  ULDC.64 UR4, c[0x0][0x590] ;  /* 0x0001640000047ab9 */ /* 0x000fe40000000a00 */
[----:B------:R-:W-:-:S04]  /*10e0*/  ISETP.NE.U32.AND P0, PT, RZ, UR4, PT ;  /* 0x00000004ff007c0c */ /* 0x000fc8000bf05070 */
[----:B------:R-:W-:-:S13]  /*10f0*/  ISETP.NE.AND.EX P0, PT, RZ, UR5, PT, P0 ;  /* 0x00000005ff007c0c */ /* 0x000fda000bf05300 */
[----:B------:R-:W-:Y:S05]  /*1100*/  @!P0 BRA `(.L_x_16) ;  /* 0x00000000000c8947 */ /* 0x000fea0003800000 */
[----:B------:R-:W2:Y:S02]  /*1110*/  LDC.64 R156, c[0x0][0x590] ;  /* 0x00016400ff9c7b82 */ /* 0x000ea40000000a00 */
[----:B--2---:R2:W5:Y:S01]  /*1120*/  LDG.E R156, desc[UR36][R156.64] ;  /* 0x000000249c9c7981 */ /* 0x004562000c1e1900 */
[----:B------:R-:W-:Y:S05]  /*1130*/  BRA `(.L_x_15) ;  /* 0x0000000000087947 */ /* 0x000fea0003800000 */
.L_x_16:
[----:B------:R-:W-:Y:S02]  /*1140*/  ULDC UR4, c[0x0][0x584] ;  /* 0x0001610000047ab9 */ /* 0x000fe40000000800 */
[----:B------:R-:W-:-:S07]  /*1150*/  IMAD.U32 R156, RZ, RZ, UR4 ;  /* 0x00000004ff9c7e24 */ /* 0x000fce000f8e00ff */
.L_x_15:
[----:B------:R-:W-:-:S13]  /*1160*/  LOP3.LUT P0, RZ, R0, 0xff, RZ, 0xc0, !PT ;  /* 0x000000ff00ff7812 */ /* 0x000fda000780c0ff */
[----:B------:R-:W-:Y:S05]  /*1170*/  @!P0 EXIT ;  /* 0x000000000000894d */ /* 0x000fea0003800000 */
[----:B------:R-:W-:Y:S01]  /*1180*/  ULDC UR4, c[0x0][0x28c] ;  /* 0x0000a30000047ab9 */ /* 0x000fe20000000800 */
[----:B--2---:R-:W-:Y:S01]  /*1190*/  LOP3.LUT R157, R19, 0x1, RZ, 0xfc, !PT ;  /* 0x00000001139d7812 */ /* 0x004fe200078efcff */
[----:B------:R-:W-:Y:S01]  /*11a0*/  UIADD3 UR4, UR4, 0x3f, URZ ;  /* 0x0000003f04047890 */ /* 0x000fe2000fffe03f */
[----:B------:R-:W-:Y:S01]  /*11b0*/  UMOV UR38, URZ ;  /* 0x0000003f00267c82 */ /* 0x000fe20008000000 */
[----:B------:R-:W-:Y:S02]  /*11c0*/  UMOV UR39, URZ ;  /* 0x0000003f00277c82 */ /* 0x000fe40008000000 */
[----:B------:R-:W-:-:S04]  /*11d0*/  USHF.R.S32.HI UR5, URZ, 0x1f, UR4 ;  /* 0x0000001f3f057899 */ /* 0x000fc80008011404 */
[----:B------:R-:W-:-:S04]  /*11e0*/  ULEA.HI UR5, UR5, UR4, URZ, 0x6 ;  /* 0x0000000405057291 */ /* 0x000fc8000f8f303f */
[----:B------:R-:W-:-:S12]  /*11f0*/  USHF.R.S32.HI UR40, URZ, 0x6, UR5 ;  /* 0x000000063f287899 */ /* 0x000fd80008011405 */
.L_x_290:
[----:B------:R-:W-:Y:S01]  /*1200*/  LOP3.LUT R0, R18, 0x80, RZ, 0xc0, !PT ;  /* 0x0000008012007812 */ /* 0x000fe200078ec0ff */
[----:B--2---:R-:W2:Y:S01]  /*1210*/  S2UR UR7, SR_CgaCtaId ;  /* 0x00000000000779c3 */ /* 0x004ea20000008800 */
[----:B------:R-:W-:Y:S02]  /*1220*/  UMOV UR6, 0x400 ;  /* 0x0000040000067882 */ /* 0x000fe40000000000 */
[----:B------:R-:W-:-:S06]  /*1230*/  SHF.R.U32.HI R0, RZ, 0x7, R0 ;  /* 0x00000007ff007819 */ /* 0x000fcc0000011600 */
[----:B---3--:R-:W3:Y:S01]  /*1240*/  SHFL.IDX PT, R0, R0, RZ, 0x1f ;  /* 0x00001fff00007589 */ /* 0x008ee200000e0000 */
[----:B--2---:R-:W-:Y:S01]  /*1250*/  ULEA UR6, UR7, UR6, 0x18 ;  /* 0x0000000607067291 */ /* 0x004fe2000f8ec03f */
[----:B---3--:R-:W-:-:S13]  /*1260*/  R2UR UR4, R0 ;  /* 0x00000000000472ca */ /* 0x008fda00000e0000 */
[----:B------:R-:W-:-:S04]  /*1270*/  ULEA.HI UR5, UR4, UR4, URZ, 0x1 ;  /* 0x0000000404057291 */ /* 0x000fc8000f8f083f */
[----:B------:R-:W-:-:S04]  /*1280*/  ULOP3.LUT UR5, UR5, 0x7fffe, URZ, 0xc0, !UPT ;  /* 0x0007fffe05057892 */ /* 0x000fc8000f8ec03f */
[----:B------:R-:W-:-:S03]  /*1290*/  UIADD3 UR5, UR4, -UR5, URZ ;  /* 0x8000000504057290 */ /* 0x000fc6000fffe03f */
[----:B------:R-:W-:Y:S01]  /*12a0*/  ULDC UR4, c[0x0][0x28c] ;  /* 0x0000a30000047ab9 */ /* 0x000fe20000000800 */
[----:B------:R-:W-:Y:S01]  /*12b0*/  ULEA UR5, UR5, UR6, 0xd ;  /* 0x0000000605057291 */ /* 0x000fe2000f8e683f */
[----:B------:R-:W-:-:S03]  /*12c0*/  ISETP.LT.AND P0, PT, RZ, UR4, PT ;  /* 0x00000004ff007c0c */ /* 0x000fc6000bf01270 */
[----:B------:R-:W-:-:S04]  /*12d0*/  UIADD3 UR5, UR5, 0x100, URZ ;  /* 0x0000010005057890 */ /* 0x000fc8000fffe03f */
[----:B------:R-:W-:-:S04]  /*12e0*/  USHF.R.U32.HI UR5, URZ, 0x4, UR5 ;  /* 0x000000043f057899 */ /* 0x000fc80008011605 */
[----:B------:R-:W-:Y:S02]  /*12f0*/  ULOP3.LUT UR41, UR5, 0x3fff, URZ, 0xc0, !UPT ;  /* 0x00003fff05297892 */ /* 0x000fe4000f8ec03f */
[----:B-1--45:R-:W-:Y:S10]  /*1300*/  @P0 BRA `(.L_x_17) ;  /* 0x0000000000400947 */ /* 0x032ff40003800000 */
[----:B------:R-:W-:Y:S01]  /*1310*/  MOV R0, 0x0 ;  /* 0x0000000000007802 */ /* 0x000fe20000000f00 */
[----:B------:R-:W-:Y:S01]  /*1320*/  ULDC.64 UR4, c[0x4][0x68] ;  /* 0x01001a0000047ab9 */ /* 0x000fe20000000a00 */
[----:B------:R-:W-:Y:S01]  /*1330*/  ULDC.64 UR6, c[0x4][0x8] ;  /* 0x0100020000067ab9 */ /* 0x000fe20000000a00 */
[----:B01----:R-:W-:Y:S01]  /*1340*/  IMAD.U32 R4, RZ, RZ, UR4 ;  /* 0x00000004ff047e24 */ /* 0x003fe2000f8e00ff */
[----:B------:R0:W1:Y:S01]  /*1350*/  LDC.64 R14, c[0x4][R0] ;  /* 0x01000000000e7b82 */ /* 0x0000620000000a00 */
[----:B------:R-:W-:Y:S01]  /*1360*/  IMAD.U32 R5, RZ, RZ, UR5 ;  /* 0x00000005ff057e24 */ /* 0x000fe2000f8e00ff */
[----:B------:R-:W-:Y:S01]  /*1370*/  ULDC.64 UR4, c[0x4][0x70] ;  /* 0x01001c0000047ab9 */ /* 0x000fe20000000a00 */
[----:B------:R-:W-:Y:S02]  /*1380*/  IMAD.U32 R10, RZ, RZ, UR6 ;  /* 0x00000006ff0a7e24 */ /* 0x000fe4000f8e00ff */
[----:B------:R-:W-:Y:S02]  /*1390*/  IMAD.U32 R6, RZ, RZ, UR4 ;  /* 0x00000004ff067e24 */ /* 0x000fe4000f8e00ff */
[----:B------:R-:W-:-:S02]  /*13a0*/  IMAD.U32 R7, RZ, RZ, UR5 ;  /* 0x00000005ff077e24 */ /* 0x000fc4000f8e00ff */
[----:B------:R-:W-:Y:S02]  /*13b0*/  IMAD.U32 R11, RZ, RZ, UR7 ;  /* 0x00000007ff0b7e24 */ /* 0x000fe4000f8e00ff */
[----:B------:R-:W-:Y:S02]  /*13c0*/  IMAD.MOV.U32 R8, RZ, RZ, 0x1e1 ;  /* 0x000001e1ff087424 */ /* 0x000fe400078e00ff */
[----:B------:R-:W-:Y:S02]  /*13d0*/  IMAD.MOV.U32 R12, RZ, RZ, 0x1 ;  /* 0x00000001ff0c7424 */ /* 0x000fe400078e00ff */
[----:B0-----:R-:W-:-:S07]  /*13e0*/  IMAD.MOV.U32 R13, RZ, RZ, RZ ;  /* 0x000000ffff0d7224 */ /* 0x001fce00078e00ff */
[----:B------:R-:W-:-:S07]  /*13f0*/  LEPC R20, `(.L_x_17) ;  /* 0x000000001014794e */ /* 0x000fce0000000000 */
[----:B-1---5:R-:W-:Y:S05]  /*1400*/  CALL.ABS.NOINC R14 ;  /* 0x000000000e007343 */ /* 0x022fea0003c00000 */
.L_x_17:
[----:B------:R-:W-:-:S13]  /*1410*/  ISETP.NE.AND P0, PT, R157, 0x3, PT ;  /* 0x000000039d00780c */ /* 0x000fda0003f05270 */
[----:B------:R-:W-:Y:S05]  /*1420*/  @!P0 BRA `(.L_x_18) ;  /* 0x0000000000048947 */ /* 0x000fea0003800000 */
[----:B------:R-:W-:Y:S01]  /*1430*/  BPT.TRAP 0x1 ;  /* 0x000000040000795c */ /* 0x000fe20000300000 */
.L_x_18:
[----:B------:R-:W2:Y:S01]  /*1440*/  S2UR UR5, SR_CgaCtaId ;  /* 0x00000000000579c3 */ /* 0x000ea20000008800 */
[----:B------:R-:W-:Y:S01]  /*1450*/  UMOV UR4, 0x400 ;  /* 0x0000040000047882 */ /* 0x000fe20000000000 */
[----:B------:R-:W-:Y:S02]  /*1460*/  IMAD.U32 R0, RZ, RZ, UR38 ;  /* 0x00000026ff007e24 */ /* 0x000fe4000f8e00ff */
[----:B------:R-:W-:-:S03]  /*1470*/  IMAD.U32 R3, RZ, RZ, UR39 ;  /* 0x00000027ff037e24 */ /* 0x000fc6000f8e00ff */
[----:B------:R-:W-:Y:S01]  /*1480*/  SHF.L.U32 R0, R0, 0x1f, RZ ;  /* 0x0000001f00007819 */ /* 0x000fe200000006ff */
[----:B--2---:R-:W-:-:S06]  /*1490*/  ULEA UR4, UR5, UR4, 0x18 ;  /* 0x0000000405047291 */ /* 0x004fcc000f8ec03f */
[----:B------:R-:W-:-:S04]  /*14a0*/  IMAD.U32 R6, RZ, RZ, UR4 ;  /* 0x00000004ff067e24 */ /* 0x000fc8000f8e00ff */
[----:B------:R-:W-:-:S04]  /*14b0*/  IMAD R3, R3, 0x8, R6 ;  /* 0x0000000803037824 */ /* 0x000fc800078e0206 */
[----:B------:R2:W3:Y:S01]  /*14c0*/  SYNCS.PHASECHK.TRANS64.TRYWAIT P1, [R3+URZ], R0 ;  /* 0x00000000030075a7 */ /* 0x0004e2000802017f */
[----:B------:R-:W-:Y:S05]  /*14d0*/  @!P0 BRA `(.L_x_19) ;  /* 0x0000000000048947 */ /* 0x000fea0003800000 */
[----:B------:R-:W-:Y:S01]  /*14e0*/  BPT.TRAP 0x1 ;  /* 0x000000040000795c */ /* 0x000fe20000300000 */
.L_x_19:
[----:B---3--:R-:W-:Y:S05]  /*14f0*/  @P1 BRA `(.L_x_20) ;  /* 0x0000000000081947 */ /* 0x008fea0003800000 */
[----:B------:R-:W3:Y:S02]  /*1500*/  SYNCS.PHASECHK.TRANS64.TRYWAIT P1, [R3+URZ], R0 ;  /* 0x00000000030075a7 */ /* 0x000ee4000802017f */
[----:B---3--:R-:W-:Y:S05]  /*1510*/  @!P1 BRA `(.L_x_21) ;  /* 0x000000a800089947 */ /* 0x008fea0003800000 */
.L_x_20:
[----:B------:R-:W-:-:S04]  /*1520*/  UISETP.LT.AND UP0, UPT, UR40, 0x1, UPT ;  /* 0x000000012800788c */ /* 0x000fc8000bf01270 */
[----:B------:R-:W-:-:S06]  /*1530*/  USEL UR4, UR40, 0x1, UP0 ;  /* 0x0000000128047887 */ /* 0x000fcc0008000000 */
[----:B--23--:R-:W-:Y:S01]  /*1540*/  IMAD.U32 R0, RZ, RZ, UR4 ;  /* 0x00000004ff007e24 */ /* 0x00cfe2000f8e00ff */
[----:B------:R-:W-:Y:S05]  /*1550*/  WARPSYNC.ALL ;  /* 0x0000000000007948 */ /* 0x000fea0003800000 */
[----:B------:R-:W-:-:S04]  /*1560*/  IADD3 R0, -R0, UR40, RZ ;  /* 0x0000002800007c10 */ /* 0x000fc8000fffe1ff */
[----:B------:R-:W-:Y:S02]  /*1570*/  ISETP.GE.AND P1, PT, R0, 0x1, PT ;  /* 0x000000010000780c */ /* 0x000fe40003f26270 */
[----:B------:R-:W-:Y:S01]  /*1580*/  R2UR UR4, R6 ;  /* 0x00000000060472ca */ /* 0x000fe200000e0000 */
[----:B------:R-:W-:Y:S01]  /*1590*/  WARPGROUP.ARRIVE ;  /* 0x00000000000079c5 */ /* 0x000fe20000000000 */
[----:B------:R-:W-:Y:S01]  /*15a0*/  UMOV UR9, 0x40000040 ;  /* 0x4000004000097882 */ /* 0x000fe20000000000 */
[----:B------:R-:W-:-:S10]  /*15b0*/  UMOV UR11, 0x40000040 ;  /* 0x40000040000b7882 */ /* 0x000fd40000000000 */
[----:B------:R-:W-:-:S04]  /*15c0*/  UIADD3 UR4, UR4, 0x20100, URZ ;  /* 0x0002010004047890 */ /* 0x000fc8000fffe03f */
[----:B------:R-:W-:-:S04]  /*15d0*/  USHF.R.U32.HI UR4, URZ, 0x4, UR4 ;  /* 0x000000043f047899 */ /* 0x000fc80008011604 */
[----:B------:R-:W-:Y:S02]  /*15e0*/  ULOP3.LUT UR5, UR4, 0x3fff, URZ, 0xc0, !UPT ;  /* 0x00003fff04057892 */ /* 0x000fe4000f8ec03f */
[----:B------:R-:W-:Y:S02]  /*15f0*/  ULOP3.LUT UR4, UR41, 0x10000, URZ, 0xfc, !UPT ;  /* 0x0001000029047892 */ /* 0x000fe4000f8efc3f */
[----:B------:R-:W-:Y:S02]  /*1600*/  ULOP3.LUT UR5, UR5, 0x10000, URZ, 0xfc, !UPT ;  /* 0x0001000005057892 */ /* 0x000fe4000f8efc3f */
[----:B------:R-:W-:Y:S02]  /*1610*/  ULEA UR6, UR39, UR4, 0xb ;  /* 0x0000000427067291 */ /* 0x000fe4000f8e583f */
[----:B------:R-:W-:-:S05]  /*1620*/  ULEA UR7, UR39, UR5, 0xc ;  /* 0x0000000527077291 */ /* 0x000fca000f8e603f */
[----:B------:R-:W-:Y:S02]  /*1630*/  UMOV UR8, UR6 ;  /* 0x0000000600087c82 */ /* 0x000fe40008000000 */
[----:B------:R-:W-:Y:S02]  /*1640*/  UMOV UR10, UR7 ;  /* 0x00000007000a7c82 */ /* 0x000fe40008000000 */
[----:B------:R-:W-:Y:S01]  /*1650*/  HGMMA.64x256x8.F32.TF32 R24, gdesc[UR8], RZ, !UPT, gsb0 ;  /* 0x07e00000081879f0 */ /* 0x000fe2000c0028ff */
[----:B------:R-:W-:Y:S02]  /*1660*/  UIADD3 UR8, UR6, 0x2, URZ ;  /* 0x0000000206087890 */ /* 0x000fe4000fffe03f */
[----:B------:R-:W-:Y:S01]  /*1670*/  UIADD3 UR10, UR7, 0x2, URZ ;  /* 0x00000002070a7890 */ /* 0x000fe2000fffe03f */
[----:B------:R-:W-:Y:S01]  /*1680*/  UMOV UR9, 0x40000040 ;  /* 0x4000004000097882 */ /* 0x000fe20000000000 */
[----:B------:R-:W-:Y:S01]  /*1690*/  UMOV UR11, 0x40000040 ;  /* 0x40000040000b7882 */ /* 0x000fe20000000000 */
[----:B------:R-:W-:-:S02]  /*16a0*/  WARPGROUP.DEPBAR.LE gsb0, 0x0 ;  /* 0x00008000000079c5 */ /* 0x000fc40000010000 */
[----:B------:R-:W-:-:S15]  /*16b0*/  WARPGROUP.ARRIVE ;  /* 0x00000000000079c5 */ /* 0x000fde0000000000 */
[----:B------:R-:W-:-:S05]  /*16c0*/  NOP ;  /* 0x0000000000007918 */ /* 0x000fca0000000000 */
[----:B------:R-:W-:Y:S01]  /*16d0*/  HGMMA.64x256x8.F32.TF32 R24, gdesc[UR8], R24, gsb0 ;  /* 0x07e00000081879f0 */ /* 0x000fe20008002818 */
[----:B------:R-:W-:Y:S02]  /*16e0*/  UIADD3 UR8, UR6, 0x4, URZ ;  /* 0x0000000406087890 */ /* 0x000fe4000fffe03f */
[----:B------:R-:W-:Y:S01]  /*16f0*/  UIADD3 UR10, UR7, 0x4, URZ ;  /* 0x00000004070a7890 */ /* 0x000fe2000fffe03f */
[----:B------:R-:W-:Y:S01]  /*1700*/  UMOV UR9, 0x40000040 ;  /* 0x4000004000097882 */ /* 0x000fe20000000000 */
[----:B------:R-:W-:Y:S01]  /*1710*/  UMOV UR11, 0x40000040 ;  /* 0x40000040000b7882 */ /* 0x000fe20000000000 */
[----:B------:R-:W-:Y:S02]  /*1720*/  WARPGROUP.DEPBAR.LE gsb0, 0x0 ;  /* 0x00008000000079c5 */ /* 0x000fe40000010000 */
        /* <DEDUP_REMOVED lines=42> */
[----:B------:R-:W-:Y:S03]  /*19d0*/  HGMMA.64x256x8.F32.TF32 R24, gdesc[UR8], R24, gsb0 ;  /* 0x07e00000081879f0 */ /* 0x000fe60008002818 */
[----:B------:R-:W-:Y:S02]  /*19e0*/  WARPGROUP.DEPBAR.LE gsb0, 0x0 ;  /* 0x00008000000079c5 */ /* 0x000fe40000010000 */
[----:B------:R-:W-:Y:S05]  /*19f0*/  @!P1 BRA `(.L_x_22) ;  /* 0x0000000400b09947 */ /* 0x000fea0003800000 */
[----:B------:R-:W-:Y:S02]  /*1a00*/  UIADD3 UR6, UR39, 0x1, URZ ;  /* 0x0000000127067890 */ /* 0x000fe4000fffe03f */
[----:B------:R-:W-:Y:S02]  /*1a10*/  IMAD.U32 R3, RZ, RZ, UR39 ;  /* 0x00000027ff037e24 */ /* 0x000fe4000f8e00ff */
[----:B------:R-:W-:-:S04]  /*1a20*/  UISETP.NE.AND UP0, UPT, UR6, 0x4, UPT ;  /* 0x000000040600788c */ /* 0x000fc8000bf05270 */
[----:B------:R-:W-:Y:S02]  /*1a30*/  USEL UR7, URZ, 0x1, UP0 ;  /* 0x000000013f077887 */ /* 0x000fe40008000000 */
[----:B------:R-:W-:Y:S02]  /*1a40*/  USEL UR6, UR6, URZ, UP0 ;  /* 0x0000003f06067287 */ /* 0x000fe40008000000 */
[----:B------:R-:W-:-:S06]  /*1a50*/  ULOP3.LUT UR7, UR38, UR7, URZ, 0x3c, !UPT ;  /* 0x0000000726077292 */ /* 0x000fcc000f8e3c3f */
[----:B------:R-:W-:-:S07]  /*1a60*/  IMAD.U32 R7, RZ, RZ, UR7 ;  /* 0x00000007ff077e24 */ /* 0x000fce000f8e00ff */
.L_x_29:
[----:B------:R-:W-:Y:S05]  /*1a70*/  @!P0 BRA `(.L_x_23) ;  /* 0x0000000000048947 */ /* 0x000fea0003800000 */
[----:B------:R-:W-:Y:S01]  /*1a80*/  BPT.TRAP 0x1 ;  /* 0x000000040000795c */ /* 0x000fe20000300000 */
.L_x_23:
[----:B------:R-:W2:Y:S01]  /*1a90*/  S2UR UR8, SR_CgaCtaId ;  /* 0x00000000000879c3 */ /* 0x000ea20000008800 */
[----:B------:R-:W-:Y:S01]  /*1aa0*/  UMOV UR7, 0x400 ;  /* 0x0000040000077882 */ /* 0x000fe20000000000 */
[----:B01----:R-:W-:Y:S01]  /*1ab0*/  IMAD.U32 R5, RZ, RZ, UR6 ;  /* 0x00000006ff057e24 */ /* 0x003fe2000f8e00ff */
[----:B------:R-:W-:Y:S01]  /*1ac0*/  SHF.L.U32 R4, R7, 0x1f, RZ ;  /* 0x0000001f07047819 */ /* 0x000fe200000006ff */
[----:B--2---:R-:W-:-:S06]  /*1ad0*/  ULEA UR7, UR8, UR7, 0x18 ;  /* 0x0000000708077291 */ /* 0x004fcc000f8ec03f */
[----:B------:R-:W-:-:S04]  /*1ae0*/  IMAD.U32 R6, RZ, RZ, UR7 ;  /* 0x00000007ff067e24 */ /* 0x000fc8000f8e00ff */
[----:B------:R-:W-:-:S04]  /*1af0*/  IMAD R5, R5, 0x8, R6 ;  /* 0x0000000805057824 */ /* 0x000fc800078e0206 */
[----:B------:R0:W1:Y:S01]  /*1b00*/  SYNCS.PHASECHK.TRANS64.TRYWAIT P1, [R5+URZ], R4 ;  /* 0x00000004050075a7 */ /* 0x000062000802017f */
[----:B------:R-:W-:Y:S05]  /*1b10*/  @!P0 BRA `(.L_x_24) ;  /* 0x0000000000048947 */ /* 0x000fea0003800000 */
[----:B------:R-:W-:Y:S01]  /*1b20*/  BPT.TRAP 0x1 ;  /* 0x000000040000795c */ /* 0x000fe20000300000 */
.L_x_24:
[----:B-1----:R-:W-:Y:S05]  /*1b30*/  @P1 BRA `(.L_x_25) ;  /* 0x0000000000081947 */ /* 0x002fea0003800000 */
[----:B------:R-:W1:Y:S02]  /*1b40*/  SYNCS.PHASECHK.TRANS64.TRYWAIT P1, [R5+URZ], R4 ;  /* 0x00000004050075a7 */ /* 0x000e64000802017f */
[----:B-1----:R-:W-:Y:S05]  /*1b50*/  @!P1 BRA `(.L_x_26) ;  /* 0x000000a0008c9947 */ /* 0x002fea0003800000 */
.L_x_25:
[----:B------:R-:W-:Y:S01]  /*1b60*/  ULEA UR7, UR6, UR4, 0xb ;  /* 0x0000000406077291 */ /* 0x000fe2000f8e583f */
[----:B------:R-:W-:Y:S01]  /*1b70*/  WARPGROUP.ARRIVE ;  /* 0x00000000000079c5 */ /* 0x000fe20000000000 */
[----:B------:R-:W-:Y:S01]  /*1b80*/  ULEA UR12, UR6, UR5, 0xc ;  /* 0x00000005060c7291 */ /* 0x000fe2000f8e603f */
[----:B------:R-:W-:Y:S01]  /*1b90*/  UMOV UR9, 0x40000040 ;  /* 0x4000004000097882 */ /* 0x000fe20000000000 */
[----:B------:R-:W-:-:S03]  /*1ba0*/  UMOV UR11, 0x40000040 ;  /* 0x40000040000b7882 */ /* 0x000fc60000000000 */
[----:B------:R-:W-:Y:S02]  /*1bb0*/  UMOV UR8, UR7 ;  /* 0x0000000700087c82 */ /* 0x000fe40008000000 */
[----:B------:R-:W-:Y:S02]  /*1bc0*/  UMOV UR10, UR12 ;  /* 0x0000000c000a7c82 */ /* 0x000fe40008000000 */
[----:B------:R-:W-:Y:S01]  /*1bd0*/  HGMMA.64x256x8.F32.TF32 R24, gdesc[UR8], R24, gsb0 ;  /* 0x07e00000081879f0 */ /* 0x000fe20008002818 */
        /* <DEDUP_REMOVED lines=58> */
[----:B------:R-:W-:Y:S01]  /*1f80*/  BPT.TRAP 0x1 ;  /* 0x000000040000795c */ /* 0x000fe20000300000 */
.L_x_27:
[----:B------:R-:W-:-:S13]  /*1f90*/  ISETP.NE.AND P1, PT, R22, RZ, PT ;  /* 0x000000ff1600720c */ /* 0x000fda0003f25270 */
[----:B01----:R-:W-:-:S04]  /*1fa0*/  @P1 IMAD R4, R3, 0x8, R6 ;  /* 0x0000000803041824 */ /* 0x003fc800078e0206 */
[----:B------:R-:W-:-:S05]  /*1fb0*/  @P1 VIADD R5, R4, 0x20 ;  /* 0x0000002004051836 */ /* 0x000fca0000000000 */
[----:B------:R-:W-:-:S04]  /*1fc0*/  @P1 PRMT R5, R152, 0x654, R5 ;  /* 0x0000065498051816 */ /* 0x000fc80000000005 */
[----:B------:R0:W-:Y:S01]  /*1fd0*/  @P1 SYNCS.ARRIVE.TRANS64.RED.A1T0 RZ, [R5+URZ], RZ ;  /* 0x000000ff05ff19a7 */ /* 0x0001e2000810043f */
[----:B------:R-:W-:-:S13]  /*1fe0*/  ISETP.GT.U32.AND P1, PT, R19, 0x1, PT ;  /* 0x000000011300780c */ /* 0x000fda0003f24070 */
[----:B0-----:R-:W-:Y:S05]  /*1ff0*/  @P1 BRA `(.L_x_28) ;  /* 0x0000000000041947 */ /* 0x001fea0003800000 */
[----:B------:R-:W-:Y:S01]  /*2000*/  BPT.TRAP 0x1 ;  /* 0x000000040000795c */ /* 0x000fe20000300000 */
.L_x_28:
[----:B------:R-:W-:Y:S01]  /*2010*/  UIADD3 UR6, UR6, 0x1, URZ ;  /* 0x0000000106067890 */ /* 0x000fe2000fffe03f */
[C---:B------:R-:W-:Y:S01]  /*2020*/  ISETP.GT.AND P2, PT, R0.reuse, 0x1, PT ;  /* 0x000000010000780c */ /* 0x040fe20003f44270 */
[----:B------:R-:W-:Y:S02]  /*2030*/  VIADD R3, R3, 0x1 ;  /* 0x0000000103037836 */ /* 0x000fe40000000000 */
[----:B------:R-:W-:Y:S01]  /*2040*/  UISETP.NE.AND UP0, UPT, UR6, 0x4, UPT ;  /* 0x000000040600788c */ /* 0x000fe2000bf05270 */
[----:B------:R-:W-:Y:S02]  /*2050*/  VIADD R0, R0, 0xffffffff ;  /* 0xffffffff00007836 */ /* 0x000fe40000000000 */
[C---:B------:R-:W-:Y:S01]  /*2060*/  ISETP.NE.AND P1, PT, R3.reuse, 0x4, PT ;  /* 0x000000040300780c */ /* 0x040fe20003f25270 */
[----:B------:R-:W-:Y:S02]  /*2070*/  USEL UR7, URZ, 0x1, UP0 ;  /* 0x000000013f077887 */ /* 0x000fe40008000000 */
[----:B------:R-:W-:Y:S01]  /*2080*/  USEL UR6, UR6, URZ, UP0 ;  /* 0x0000003f06067287 */ /* 0x000fe20008000000 */
[----:B------:R-:W-:-:S03]  /*2090*/  SEL R3, R3, RZ, P1 ;  /* 0x000000ff03037207 */ /* 0x000fc60000800000 */
[----:B------:R-:W-:Y:S01]  /*20a0*/  LOP3.LUT R7, R7, UR7, RZ, 0x3c, !PT ;  /* 0x0000000707077c12 */ /* 0x000fe2000f8e3cff */
[----:B------:R-:W-:Y:S07]  /*20b0*/  @P2 BRA `(.L_x_29) ;  /* 0xfffffff8006c2947 */ /* 0x000fee000383ffff */
.L_x_22:
[----:B------:R-:W2:Y:S02]  /*20c0*/  LDC R0, c[0x0][0x28c] ;  /* 0x0000a300ff007b82 */ /* 0x000ea40000000800 */
[----:B--2---:R-:W-:-:S13]  /*20d0*/  ISETP.GE.AND P1, PT, R0, 0x1, PT ;  /* 0x000000010000780c */ /* 0x004fda0003f26270 */
[----:B------:R-:W-:Y:S05]  /*20e0*/  @!P1 BRA `(.L_x_30) ;  /* 0x0000000000409947 */ /* 0x000fea0003800000 */
[----:B------:R-:W-:Y:S05]  /*20f0*/  @!P0 BRA `(.L_x_31) ;  /* 0x0000000000048947 */ /* 0x000fea0003800000 */
[----:B------:R-:W-:Y:S01]  /*2100*/  BPT.TRAP 0x1 ;  /* 0x000000040000795c */ /* 0x000fe20000300000 */
.L_x_31:
[----:B------:R-:W-:Y:S01]  /*2110*/  ISETP.NE.AND P0, PT, R22, RZ, PT ;  /* 0x000000ff1600720c */ /* 0x000fe20003f05270 */
[----:B------:R-:W-:-:S12]  /*2120*/  UISETP.LT.AND UP1, UPT, UR40, 0x1, UPT ;  /* 0x000000012800788c */ /* 0x000fd8000bf21270 */
[----:B------:R-:W-:-:S05]  /*2130*/  VOTEU.ANY UP0, P0 ;  /* 0x00000000003f7886 */ /* 0x000fca0000000100 */
[----:B------:R-:W-:-:S04]  /*2140*/  @UP0 USEL UR4, UR40, 0x1, UP1 ;  /* 0x0000000128040887 */ /* 0x000fc80008800000 */
[----:B------:R-:W-:-:S06]  /*2150*/  @UP0 UIADD3 UR4, UR39, UR40, -UR4 ;  /* 0x0000002827040290 */ /* 0x000fcc000fffe804 */
[----:B------:R-:W-:-:S04]  /*2160*/  IMAD.U32 R0, RZ, RZ, UR4 ;  /* 0x00000004ff007e24 */ /* 0x000fc8000f8e00ff */
[----:B------:R-:W-:-:S05]  /*2170*/  @P0 IMAD.SHL.U32 R0, R0, 0x8, RZ ;  /* 0x0000000800000824 */ /* 0x000fca00078e00ff */
[----:B------:R-:W-:-:S04]  /*2180*/  @P0 LOP3.LUT R0, R0, 0x18, RZ, 0xc0, !PT ;  /* 0x0000001800000812 */ /* 0x000fc800078ec0ff */
[----:B------:R-:W-:-:S04]  /*2190*/  @P0 IADD3 R3, R6, 0x20, R0 ;  /* 0x0000002006030810 */ /* 0x000fc80007ffe000 */
[----:B------:R-:W-:-:S04]  /*21a0*/  @P0 PRMT R3, R152, 0x654, R3 ;  /* 0x0000065498030816 */ /* 0x000fc80000000003 */
[----:B------:R2:W-:Y:S01]  /*21b0*/  @P0 SYNCS.ARRIVE.TRANS64.RED.A1T0 RZ, [R3+URZ], RZ ;  /* 0x000000ff03ff09a7 */ /* 0x0005e2000810043f */
[----:B------:R-:W-:-:S13]  /*21c0*/  ISETP.GT.U32.AND P0, PT, R19, 0x1, PT ;  /* 0x000000011300780c */ /* 0x000fda0003f04070 */
[----:B--2---:R-:W-:Y:S05]  /*21d0*/  @P0 BRA `(.L_x_30) ;  /* 0x0000000000040947 */ /* 0x004fea0003800000 */
[----:B------:R-:W-:Y:S01]  /*21e0*/  BPT.TRAP 0x1 ;  /* 0x000000040000795c */ /* 0x000fe20000300000 */
.L_x_30:
[----:B------:R-:W2:Y:S01]  /*21f0*/  LDC R6, c[0x0][0x288] ;  /* 0x0000a200ff067b82 */ /* 0x000ea20000000800 */
[--C-:B------:R-:W-:Y:S01]  /*2200*/  SHF.R.U32.HI R0, RZ, 0x2, R18.reuse ;  /* 0x00000002ff007819 */ /* 0x100fe20000011612 */
[----:B------:R-:W-:Y:S01]  /*2210*/  UIADD3 UR39, UR40, UR39, URZ ;  /* 0x0000002728277290 */ /* 0x000fe2000fffe03f */
[----:B01----:R-:W-:Y:S01]  /*2220*/  SHF.R.U32.HI R5, RZ, 0x7, R18 ;  /* 0x00000007ff057819 */ /* 0x003fe20000011612 */
[----:B------:R-:W-:Y:S01]  /*2230*/  ULDC UR8, c[0x0][0x284] ;  /* 0x0000a10000087ab9 */ /* 0x000fe20000000800 */
[----:B------:R-:W-:Y:S01]  /*2240*/  LOP3.LUT R4, R18, 0x60, RZ, 0xc0, !PT ;  /* 0x0000006012047812 */ /* 0x000fe200078ec0ff */
[----:B------:R-:W-:Y:S01]  /*2250*/  USHF.R.U32.HI UR4, URZ, 0x2, UR39 ;  /* 0x000000023f047899 */ /* 0x000fe20008011627 */
[----:B------:R-:W-:Y:S01]  /*2260*/  LOP3.LUT R3, R0, 0x7, RZ, 0xc0, !PT ;  /* 0x0000000700037812 */ /* 0x000fe200078ec0ff */
[----:B------:R-:W-:Y:S01]  /*2270*/  UISETP.GT.U32.AND UP1, UPT, UR39, 0x3, UPT ;  /* 0x000000032700788c */ /* 0x000fe2000bf24070 */
[----:B------:R-:W-:Y:S01]  /*2280*/  LOP3.LUT R0, R5, 0x1, RZ, 0xc0, !PT ;  /* 0x0000000105007812 */ /* 0x000fe200078ec0ff */
[----:B------:R-:W-:Y:S01]  /*2290*/  ULOP3.LUT UR4, UR4, 0x1, URZ, 0xc0, !UPT ;  /* 0x0000000104047892 */ /* 0x000fe2000f8ec03f */
[----:B------:R-:W-:Y:S01]  /*22a0*/  SHF.R.U32.HI R10, RZ, 0x1, R4 ;  /* 0x00000001ff0a7819 */ /* 0x000fe20000011604 */
[----:B------:R-:W-:Y:S01]  /*22b0*/  IMAD.SHL.U32 R4, R18, 0x2, RZ ;  /* 0x0000000212047824 */ /* 0x000fe200078e00ff */
[----:B------:R-:W-:Y:S01]  /*22c0*/  SHF.R.S32.HI R21, RZ, 0x1f, R23 ;  /* 0x0000001fff157819 */ /* 0x000fe20000011417 */
[----:B------:R-:W-:Y:S01]  /*22d0*/  IMAD.SHL.U32 R8, R0, 0x40, RZ ;  /* 0x0000004000087824 */ /* 0x000fe200078e00ff */
[--C-:B------:R-:W-:Y:S01]  /*22e0*/  IADD3 R5, RZ, -R10, -R3.reuse ;  /* 0x8000000aff057210 */ /* 0x100fe20007ffe803 */
[----:B------:R-:W-:Y:S01]  /*22f0*/  UISETP.NE.U32.AND UP0, UPT, UR4, 0x1, UPT ;  /* 0x000000010400788c */ /* 0x000fe2000bf05070 */
[----:B------:R-:W-:Y:S01]  /*2300*/  LOP3.LUT R4, R4, 0x6, RZ, 0xc0, !PT ;  /* 0x0000000604047812 */ /* 0x000fe200078ec0ff */
[----:B------:R-:W-:Y:S01]  /*2310*/  ULDC.64 UR6, c[0x0][0x5d0] ;  /* 0x0001740000067ab9 */ /* 0x000fe20000000a00 */
[----:B------:R-:W-:Y:S01]  /*2320*/  LOP3.LUT R3, R8, 0x40, R3, 0xe2, !PT ;  /* 0x0000004008037812 */ /* 0x000fe200078ee203 */
[----:B------:R-:W-:Y:S01]  /*2330*/  IMAD R11, R0, -0x40, R5 ;  /* 0xffffffc0000b7824 */ /* 0x000fe200078e0205 */
[----:B------:R-:W-:Y:S01]  /*2340*/  LOP3.LUT R0, R18, 0x3, RZ, 0xc0, !PT ;  /* 0x0000000312007812 */ /* 0x000fe200078ec0ff */
[----:B------:R-:W-:Y:S01]  /*2350*/  UISETP.LT.U32.AND UP1, UPT, UR40, 0x4, UP1 ;  /* 0x000000042800788c */ /* 0x000fe20008f21070 */
[----:B------:R-:W-:Y:S01]  /*2360*/  PRMT R8, R4, 0x6540, R153 ;  /* 0x0000654004087816 */ /* 0x000fe20000000099 */
[----:B------:R-:W-:Y:S01]  /*2370*/  IMAD.SHL.U32 R153, R153, 0x100, RZ ;  /* 0x0000010099997824 */ /* 0x000fe200078e00ff */
[----:B------:R-:W-:Y:S01]  /*2380*/  UISETP.GT.U32.AND UP0, UPT, UR40, 0x3, !UP0 ;  /* 0x000000032800788c */ /* 0x000fe2000c704070 */
[----:B--2---:R-:W-:Y:S01]  /*2390*/  IMAD R12, R0, -0x2, R6 ;  /* 0xfffffffe000c7824 */ /* 0x004fe200078e0206 */
[----:B------:R-:W-:Y:S01]  /*23a0*/  SHF.R.S32.HI R9, RZ, 0x1f, R8 ;  /* 0x0000001fff097819 */ /* 0x000fe20000011408 */
[C---:B------:R-:W-:Y:S01]  /*23b0*/  IMAD.SHL.U32 R0, R154.reuse, 0x80, RZ ;  /* 0x000000809a007824 */ /* 0x040fe200078e00ff */
[----:B------:R-:W-:Y:S01]  /*23c0*/  ISETP.GE.AND P0, PT, R153, R6, PT ;  /* 0x000000069900720c */ /* 0x000fe20003f06270 */
[----:B------:R-:W-:Y:S01]  /*23d0*/  IMAD R4, R21, UR6, RZ ;  /* 0x0000000615047c24 */ /* 0x000fe2000f8e02ff */
[----:B------:R-:W-:Y:S01]  /*23e0*/  USEL UR5, URZ, 0x1, !UP1 ;  /* 0x000000013f057887 */ /* 0x000fe2000c800000 */
[----:B------:R-:W-:Y:S01]  /*23f0*/  IMAD.WIDE R6, R154, 0x80, RZ ;  /* 0x000000809a067825 */ /* 0x000fe200078e02ff */
[C---:B------:R-:W-:Y:S01]  /*2400*/  ISETP.GE.OR P0, PT, R0.reuse, UR8, P0 ;  /* 0x0000000800007c0c */ /* 0x040fe20008706670 */
[----:B------:R-:W-:Y:S01]  /*2410*/  USEL UR4, URZ, 0x1, !UP0 ;  /* 0x000000013f047887 */ /* 0x000fe2000c000000 */
[----:B------:R-:W-:Y:S01]  /*2420*/  IADD3 R0, -R0, UR8, R11 ;  /* 0x0000000800007c10 */ /* 0x000fe2000fffe10b */
[C---:B------:R-:W-:Y:S01]  /*2430*/  IMAD R13, R23.reuse, UR7, R4 ;  /* 0x00000007170d7c24 */ /* 0x040fe2000f8e0204 */
[----:B------:R-:W-:Y:S01]  /*2440*/  ULOP3.LUT UR39, UR39, 0x3, URZ, 0xc0, !UPT ;  /* 0x0000000327277892 */ /* 0x000fe2000f8ec03f */
[----:B------:R-:W-:Y:S01]  /*2450*/  IMAD.WIDE.U32 R4, R23, UR6, R8 ;  /* 0x0000000617047c25 */ /* 0x000fe2000f8e0008 */
[----:B------:R-:W-:Y:S01]  /*2460*/  ULOP3.LUT UR38, UR4, UR38, UR5, 0x96, !UPT ;  /* 0x0000002604267292 */ /* 0x000fe2000f8e9605 */
[----:B------:R-:W-:-:S02]  /*2470*/  LOP3.LUT R171, R6, R3, R10, 0xfe, !PT ;  /* 0x0000000306ab7212 */ /* 0x000fc400078efe0a */
[----:B------:R-:W-:Y:S02]  /*2480*/  IMAD.IADD R5, R5, 0x1, R13 ;  /* 0x0000000105057824 */ /* 0x000fe400078e020d */
[----:B------:R-:W-:Y:S02]  /*2490*/  IMAD.IADD R3, R12, 0x1, -R153 ;  /* 0x000000010c037824 */ /* 0x000fe400078e0a99 */
[----:B------:R-:W-:Y:S01]  /*24a0*/  IMAD.MOV.U32 R154, RZ, RZ, -0x1 ;  /* 0xffffffffff9a7424 */ /* 0x000fe200078e00ff */
[----:B------:R-:W-:Y:S06]  /*24b0*/  @P0 BRA `(.L_x_32) ;  /* 0x0000007800d80947 */ /* 0x000fec0003800000 */
[----:B------:R-:W0:Y:S01]  /*24c0*/  LDC.64 R10, c[0x0][0x5c8] ;  /* 0x00017200ff0a7b82 */ /* 0x000e220000000a00 */
[----:B-----5:R-:W-:Y:S01]  /*24d0*/  FSETP.NEU.AND P0, PT, R156, RZ, PT ;  /* 0x000000ff9c00720b */ /* 0x020fe20003f0d000 */
[----:B------:R-:W-:Y:S01]  /*24e0*/  BSSY B0, `(.L_x_32) ;  /* 0x00007b3000007945 */ /* 0x000fe20003800000 */
[----:B------:R-:W-:-:S04]  /*24f0*/  ISETP.GT.AND P1, PT, R3, RZ, PT ;  /* 0x000000ff0300720c */ /* 0x000fc80003f24270 */
[----:B------:R-:W-:Y:S01]  /*2500*/  ISETP.GT.AND P2, PT, R0, RZ, P1 ;  /* 0x000000ff0000720c */ /* 0x000fe20000f44270 */
[-C--:B0-----:R-:W-:Y:S02]  /*2510*/  IMAD R12, R7, R10.reuse, RZ ;  /* 0x0000000a070c7224 */ /* 0x081fe400078e02ff */
[----:B------:R-:W-:-:S04]  /*2520*/  IMAD.WIDE.U32 R162, R171, R10, R4 ;  /* 0x0000000aaba27225 */ /* 0x000fc800078e0004 */
[----:B------:R-:W-:-:S04]  /*2530*/  IMAD R5, R171, R11, R12 ;  /* 0x0000000bab057224 */ /* 0x000fc800078e020c */
[----:B------:R-:W-:Y:S01]  /*2540*/  IMAD.IADD R173, R163, 0x1, R5 ;  /* 0x00000001a3ad7824 */ /* 0x000fe200078e0205 */
[----:B------:R-:W-:Y:S06]  /*2550*/  @!P0 BRA `(.L_x_33) ;  /* 0x0000005400948947 */ /* 0x000fec0003800000 */
[----:B------:R-:W0:Y:S01]  /*2560*/  LDC.64 R14, c[0x0][0x5b8] ;  /* 0x00016e00ff0e7b82 */ /* 0x000e220000000a00 */
[----:B------:R-:W-:-:S07]  /*2570*/  ULDC.64 UR4, c[0x0][0x5c0] ;  /* 0x0001700000047ab9 */ /* 0x000fce0000000a00 */
[----:B------:R-:W1:Y:S08]  /*2580*/  LDC.64 R168, c[0x0][0x5b0] ;  /* 0x00016c00ffa87b82 */ /* 0x000e700000000a00 */
[----:B------:R-:W2:Y:S01]  /*2590*/  LDC.64 R12, c[0x0][0x5a8] ;  /* 0x00016a00ff0c7b82 */ /* 0x000ea20000000a00 */
[-C--:B0-----:R-:W-:Y:S02]  /*25a0*/  IMAD R4, R21, R14.reuse, RZ ;  /* 0x0000000e15047224 */ /* 0x081fe400078e02ff */
[----:B------:R-:W-:-:S04]  /*25b0*/  IMAD.WIDE.U32 R164, R23, R14, R8 ;  /* 0x0000000e17a47225 */ /* 0x000fc800078e0008 */
[----:B------:R-:W-:Y:S02]  /*25c0*/  IMAD R163, R23, R15, R4 ;  /* 0x0000000f17a37224 */ /* 0x000fe400078e0204 */
[-C--:B-1----:R-:W-:Y:S02]  /*25d0*/  IMAD R6, R7, R168.reuse, RZ ;  /* 0x000000a807067224 */ /* 0x082fe400078e02ff */
[----:B------:R-:W-:Y:S02]  /*25e0*/  IMAD.IADD R21, R165, 0x1, R163 ;  /* 0x00000001a5157824 */ /* 0x000fe400078e02a3 */
[----:B------:R-:W-:Y:S02]  /*25f0*/  IMAD.MOV.U32 R20, RZ, RZ, R164 ;  /* 0x000000ffff147224 */ /* 0x000fe400078e00a4 */
[C---:B------:R-:W-:Y:S02]  /*2600*/  IMAD R167, R171.reuse, R169, R6 ;  /* 0x000000a9aba77224 */ /* 0x040fe400078e0206 */
[----:B------:R-:W-:-:S04]  /*2610*/  IMAD.WIDE.U32 R4, R171, R168, R20 ;  /* 0x000000a8ab047225 */ /* 0x000fc800078e0014 */
[----:B------:R-:W-:Y:S01]  /*2620*/  IMAD.IADD R5, R5, 0x1, R167 ;  /* 0x0000000105057824 */ /* 0x000fe200078e02a7 */
[----:B--2---:R-:W-:-:S04]  /*2630*/  LEA R6, P0, R4, R12, 0x2 ;  /* 0x0000000c04067211 */ /* 0x004fc800078010ff */
[----:B------:R-:W-:-:S05]  /*2640*/  LEA.HI.X R7, R4, R13, R5, 0x2, P0 ;  /* 0x0000000d04077211 */ /* 0x000fca00000f1405 */
[----:B------:R0:W2:Y:S01]  /*2650*/  @P2 LDG.E.LTC128B R15, desc[UR36][R6.64] ;  /* 0x00000024060f2981 */ /* 0x0000a2000c1e1920 */
[----:B------:R-:W-:Y:S01]  /*2660*/  IMAD.WIDE.U32 R4, R171, R168, R8 ;  /* 0x000000a8ab047225 */ /* 0x000fe200078e0008 */
[----:B------:R-:W-:Y:S01]  /*2670*/  ISETP.GT.AND P0, PT, R3, 0x1, PT ;  /* 0x000000010300780c */ /* 0x000fe20003f04270 */
[----:B------:R-:W-:Y:S01]  /*2680*/  BSSY B1, `(.L_x_34) ;  /* 0x0000013000017945 */ /* 0x000fe20003800000 */
[C---:B------:R-:W-:Y:S01]  /*2690*/  SHF.L.U64.HI R161, R168.reuse, 0x3, R169 ;  /* 0x00000003a8a17819 */ /* 0x040fe200000102a9 */
[----:B------:R-:W-:Y:S02]  /*26a0*/  IMAD.IADD R5, R167, 0x1, R5 ;  /* 0x00000001a7057824 */ /* 0x000fe400078e0205 */
[----:B------:R-:W-:Y:S02]  /*26b0*/  IMAD.SHL.U32 R160, R168, 0x8, RZ ;  /* 0x00000008a8a07824 */ /* 0x000fe400078e00ff */
[----:B------:R-:W-:Y:S01]  /*26c0*/  IMAD.WIDE.U32 R158, R23, R14, R4 ;  /* 0x0000000e179e7225 */ /* 0x000fe200078e0004 */
[----:B------:R-:W-:-:S03]  /*26d0*/  LEA R4, P3, R162, UR4, 0x2 ;  /* 0x00000004a2047c11 */ /* 0x000fc6000f8610ff */
[----:B0-----:R-:W-:Y:S01]  /*26e0*/  IMAD.IADD R7, R163, 0x1, R159 ;  /* 0x00000001a3077824 */ /* 0x001fe200078e029f */
[----:B------:R-:W-:Y:S01]  /*26f0*/  LEA.HI.X R5, R162, UR5, R173, 0x2, P3 ;  /* 0x00000005a2057c11 */ /* 0x000fe200098f14ad */
[----:B------:R-:W-:Y:S01]  /*2700*/  IMAD.WIDE.U32 R160, R171, R168, R160 ;  /* 0x000000a8aba07225 */ /* 0x000fe200078e00a0 */
[----:B------:R-:W-:Y:S02]  /*2710*/  ISETP.GT.AND P3, PT, R0, RZ, P0 ;  /* 0x000000ff0000720c */ /* 0x000fe40000764270 */
[----:B------:R-:W-:-:S04]  /*2720*/  LEA R6, P4, R158, R12, 0x2 ;  /* 0x0000000c9e067211 */ /* 0x000fc800078810ff */
[----:B------:R-:W-:Y:S02]  /*2730*/  LEA.HI.X R7, R158, R13, R7, 0x2, P4 ;  /* 0x0000000d9e077211 */ /* 0x000fe400020f1407 */
[----:B--2---:R-:W-:-:S05]  /*2740*/  LOP3.LUT R153, R15, 0xffffe000, RZ, 0xc0, !PT ;  /* 0xffffe0000f997812 */ /* 0x004fca00078ec0ff */
[----:B------:R-:W-:-:S04]  /*2750*/  FMUL R153, R153, R156 ;  /* 0x0000009c99997220 */ /* 0x000fc80000400000 */
[----:B------:R-:W-:-:S05]  /*2760*/  FFMA R153, R24, R155, R153 ;  /* 0x0000009b18997223 */ /* 0x000fca0000000099 */
[----:B------:R-:W-:-:S05]  /*2770*/  F2FP.TF32.F32.PACK_B R153, R153 ;  /* 0x00000099ff99723e */ /* 0x000fca00024050ff */
[----:B------:R0:W-:Y:S01]  /*2780*/  @P2 STG.E desc[UR36][R4.64], R153 ;  /* 0x0000009904002986 */ /* 0x0001e2000c101924 */
[----:B------:R-:W-:Y:S05]  /*2790*/  @!P3 BRA `(.L_x_35) ;  /* 0x000000000004b947 */ /* 0x000fea0003800000 */
[----:B------:R1:W5:Y:S02]  /*27a0*/  LDG.E.LTC128B R15, desc[UR36][R6.64+0x4] ;  /* 0x00000424060f7981 */ /* 0x000364000c1e1920 */
.L_x_35:
[----:B------:R-:W-:Y:S05]  /*27b0*/  BSYNC B1 ;  /* 0x0000000000017941 */ /* 0x000fea0003800000 */
.L_x_34:
[----:B0----5:R-:W-:Y:S01]  /*27c0*/  LOP3.LUT R153, R15, 0xffffe000, RZ, 0xc0, !PT ;  /* 0xffffe0000f997812 */ /* 0x021fe200078ec0ff */
[----:B------:R-:W-:Y:S01]  /*27d0*/  IMAD.IADD R167, R167, 0x1, R161 ;  /* 0x00000001a7a77824 */ /* 0x000fe200078e02a1 */
[----:B------:R-:W-:Y:S01]  /*27e0*/  IADD3 R164, P2, R164, R160, RZ ;  /* 0x000000a0a4a47210 */ /* 0x000fe20007f5e0ff */
[----:B------:R-:W-:Y:S01]  /*27f0*/  IMAD.MOV.U32 R24, RZ, RZ, R15 ;  /* 0x000000ffff187224 */ /* 0x000fe200078e000f */
[----:B------:R-:W-:Y:S01]  /*2800*/  ISETP.GT.AND P1, PT, R0, 0x8, P1 ;  /* 0x000000080000780c */ /* 0x000fe20000f24270 */
[----:B------:R-:W-:Y:S02]  /*2810*/  FMUL R20, R153, R156 ;  /* 0x0000009c99147220 */ /* 0x000fe40000400000 */
[----:B------:R-:W-:Y:S02]  /*2820*/  IMAD.X R21, R167, 0x1, R21, P2 ;  /* 0x00000001a7157824 */ /* 0x000fe400010e0615 */
[----:B------:R-:W-:Y:S01]  /*2830*/  FFMA R153, R25, R155, R20 ;  /* 0x0000009b19997223 */ /* 0x000fe20000000014 */
[----:B------:R-:W-:-:S04]  /*2840*/  LEA R20, P2, R164, R12, 0x2 ;  /* 0x0000000ca4147211 */ /* 0x000fc800078410ff */
[----:B------:R-:W-:Y:S02]  /*2850*/  F2FP.TF32.F32.PACK_B R153, R153 ;  /* 0x00000099ff99723e */ /* 0x000fe400024050ff */
[----:B------:R-:W-:-:S03]  /*2860*/  LEA.HI.X R21, R164, R13, R21, 0x2, P2 ;  /* 0x0000000da4157211 */ /* 0x000fc600010f1415 */
[----:B------:R0:W-:Y:S04]  /*2870*/  @P3 STG.E desc[UR36][R4.64+0x4], R153 ;  /* 0x0000049904003986 */ /* 0x0001e8000c101924 */
[----:B------:R-:W2:Y:S01]  /*2880*/  @P1 LDG.E.LTC128B R24, desc[UR36][R20.64] ;  /* 0x0000002414181981 */ /* 0x000ea2000c1e1920 */
[----:B------:R-:W-:Y:S01]  /*2890*/  IADD3 R8, P2, R8, R160, RZ ;  /* 0x000000a008087210 */ /* 0x000fe20007f5e0ff */
[----:B------:R-:W-:Y:S01]  /*28a0*/  BSSY B1, `(.L_x_36) ;  /* 0x0000011000017945 */ /* 0x000fe20003800000 */
[----:B------:R-:W-:Y:S02]  /*28b0*/  SHF.L.U64.HI R11, R10, 0x5, R11 ;  /* 0x000000050a0b7819 */ /* 0x000fe4000001020b */
[----:B------:R-:W-:Y:S01]  /*28c0*/  ISETP.GT.AND P0, PT, R0, 0x8, P0 ;  /* 0x000000080000780c */ /* 0x000fe20000704270 */
[----:B------:R-:W-:Y:S01]  /*28d0*/  IMAD.X R9, R9, 0x1, R167, P2 ;  /* 0x0000000109097824 */ /* 0x000fe200010e06a7 */
[----:B------:R-:W-:-:S05]  /*28e0*/  LEA R10, P2, R10, R4, 0x5 ;  /* 0x000000040a0a7211 */ /* 0x000fca00078428ff */
[----:B------:R-:W-:Y:S01]  /*28f0*/  IMAD.X R11, R11, 0x1, R5, P2 ;  /* 0x000000010b0b7824 */ /* 0x000fe200010e0605 */
[----:B--2---:R-:W-:-:S05]  /*2900*/  LOP3.LUT R15, R24, 0xffffe000, RZ, 0xc0, !PT ;  /* 0xffffe000180f7812 */ /* 0x004fca00078ec0ff */
[----:B------:R-:W-:Y:S01]  /*2910*/  FMUL R25, R15, R156 ;  /* 0x0000009c0f197220 */ /* 0x000fe20000400000 */
[----:B------:R-:W-:-:S04]  /*2920*/  IMAD.WIDE.U32 R14, R23, R14, R8 ;  /* 0x0000000e170e7225 */ /* 0x000fc800078e0008 */
[----:B------:R-:W-:Y:S01]  /*2930*/  FFMA R25, R26, R155, R25 ;  /* 0x0000009b1a197223 */ /* 0x000fe20000000019 */
[----:B------:R-:W-:Y:S01]  /*2940*/  IMAD.IADD R9, R163, 0x1, R15 ;  /* 0x00000001a3097824 */ /* 0x000fe200078e020f */
[----:B------:R-:W-:-:S03]  /*2950*/  LEA R8, P3, R14, R12, 0x2 ;  /* 0x0000000c0e087211 */ /* 0x000fc600078610ff */
[----:B------:R-:W-:Y:S02]  /*2960*/  F2FP.TF32.F32.PACK_B R25, R25 ;  /* 0x00000019ff19723e */ /* 0x000fe400024050ff */
[----:B------:R-:W-:-:S03]  /*2970*/  LEA.HI.X R9, R14, R13, R9, 0x2, P3 ;  /* 0x0000000d0e097211 */ /* 0x000fc600018f1409 */
[----:B------:R0:W-:Y:S01]  /*2980*/  @P1 STG.E desc[UR36][R10.64], R25 ;  /* 0x000000190a001986 */ /* 0x0001e2000c101924 */
[----:B------:R-:W-:Y:S05]  /*2990*/  @!P0 BRA `(.L_x_37) ;  /* 0x0000000000048947 */ /* 0x000fea0003800000 */
[----:B------:R2:W5:Y:S02]  /*29a0*/  LDG.E.LTC128B R24, desc[UR36][R8.64+0x4] ;  /* 0x0000042408187981 */ /* 0x000564000c1e1920 */
.L_x_37:
[----:B------:R-:W-:Y:S05]  /*29b0*/  BSYNC B1 ;  /* 0x0000000000017941 */ /* 0x000fea0003800000 */
.L_x_36:
[----:B-----5:R-:W-:Y:S01]  /*29c0*/  LOP3.LUT R13, R24, 0xffffe000, RZ, 0xc0, !PT ;  /* 0xffffe000180d7812 */ /* 0x020fe200078ec0ff */
[----:B------:R-:W-:Y:S01]  /*29d0*/  BSSY B1, `(.L_x_38) ;  /* 0x0000009000017945 */ /* 0x000fe20003800000 */
[----:B------:R-:W-:-:S03]  /*29e0*/  ISETP.GT.AND P1, PT, R3, 0x8, PT ;  /* 0x000000080300780c */ /* 0x000fc60003f24270 */
[----:B------:R-:W-:Y:S01]  /*29f0*/  FMUL R12, R13, R156 ;  /* 0x0000009c0d0c7220 */ /* 0x000fe20000400000 */
[----:B------:R-:W-:-:S03]  /*2a00*/  ISETP.GT.AND P2, PT, R0, RZ, P1 ;  /* 0x000000ff0000720c */ /* 0x000fc60000f44270 */
[----:B------:R-:W-:-:S05]  /*2a10*/  FFMA R27, R27, R155, R12 ;  /* 0x0000009b1b1b7223 */ /* 0x000fca000000000c */
[----:B------:R-:W-:-:S05]  /*2a20*/  F2FP.TF32.F32.PACK_B R27, R27 ;  /* 0x0000001bff1b723e */ /* 0x000fca00024050ff */
[----:B------:R3:W-:Y:S01]  /*2a30*/  @P0 STG.E desc[UR36][R10.64+0x4], R27 ;  /* 0x0000041b0a000986 */ /* 0x0007e2000c101924 */
[----:B------:R-:W-:Y:S05]  /*2a40*/  @!P2 BRA `(.L_x_39) ;  /* 0x000000000004a947 */ /* 0x000fea0003800000 */
[----:B------:R4:W5:Y:S02]  /*2a50*/  LDG.E.LTC128B R24, desc[UR36][R6.64+0x20] ;  /* 0x0000202406187981 */ /* 0x000964000c1e1920 */
.L_x_39:
[----:B------:R-:W-:Y:S05]  /*2a60*/  BSYNC B1 ;  /* 0x0000000000017941 */ /* 0x000fea0003800000 */
.L_x_38:
        /* <DEDUP_REMOVED lines=10> */
.L_x_41:
[----:B------:R-:W-:Y:S05]  /*2b10*/  BSYNC B1 ;  /* 0x0000000000017941 */ /* 0x000fea0003800000 */
.L_x_40:
[----:B0----5:R-:W-:Y:S01]  /*2b20*/  LOP3.LUT R13, R24, 0xffffe000, RZ, 0xc0, !PT ;  /* 0xffffe000180d7812 */ /* 0x021fe200078ec0ff */
[----:B------:R-:W-:Y:S01]  /*2b30*/  BSSY B1, `(.L_x_42) ;  /* 0x0000008000017945 */ /* 0x000fe20003800000 */
[----:B------:R-:W-:-:S03]  /*2b40*/  ISETP.GT.AND P1, PT, R0, 0x8, P1 ;  /* 0x000000080000780c */ /* 0x000fc60000f24270 */
[----:B------:R-:W-:-:S04]  /*2b50*/  FMUL R12, R13, R156 ;  /* 0x0000009c0d0c7220 */ /* 0x000fc80000400000 */
[----:B------:R-:W-:-:S05]  /*2b60*/  FFMA R29, R29, R155, R12 ;  /* 0x0000009b1d1d7223 */ /* 0x000fca000000000c */
[----:B------:R-:W-:-:S05]  /*2b70*/  F2FP.TF32.F32.PACK_B R29, R29 ;  /* 0x0000001dff1d723e */ /* 0x000fca00024050ff */
[----:B------:R0:W-:Y:S01]  /*2b80*/  @P3 STG.E desc[UR36][R4.64+0x24], R29 ;  /* 0x0000241d04003986 */ /* 0x0001e2000c101924 */
[----:B------:R-:W-:Y:S05]  /*2b90*/  @!P1 BRA `(.L_x_43) ;  /* 0x0000000000049947 */ /* 0x000fea0003800000 */
[----:B------:R0:W5:Y:S02]  /*2ba0*/  LDG.E.LTC128B R24, desc[UR36][R8.64+0x20] ;  /* 0x0000202408187981 */ /* 0x000164000c1e1920 */
.L_x_43:
[----:B------:R-:W-:Y:S05]  /*2bb0*/  BSYNC B1 ;  /* 0x0000000000017941 */ /* 0x000fea0003800000 */
.L_x_42:
[----:B-----5:R-:W-:Y:S01]  /*2bc0*/  LOP3.LUT R13, R24, 0xffffe000, RZ, 0xc0, !PT ;  /* 0xffffe000180d7812 */ /* 0x020fe200078ec0ff */
        /* <DEDUP_REMOVED lines=8> */
.L_x_45:
[----:B------:R-:W-:Y:S05]  /*2c50*/  BSYNC B1 ;  /* 0x0000000000017941 */ /* 0x000fea0003800000 */
.L_x_44:
[----:B0----5:R-:W-:Y:S01]  /*2c60*/  LOP3.LUT R13, R24, 0xffffe000, RZ, 0xc0, !PT ;  /* 0xffffe000180d7812 */ /* 0x021fe200078ec0ff */
        /* <DEDUP_REMOVED lines=9> */
.L_x_47:
[----:B------:R-:W-:Y:S05]  /*2d00*/  BSYNC B1 ;  /* 0x0000000000017941 */ /* 0x000fea0003800000 */
.L_x_46:
        /* <DEDUP_REMOVED lines=10> */
.L_x_49:
[----:B------:R-:W-:Y:S05]  /*2db0*/  BSYNC B1 ;  /* 0x0000000000017941 */ /* 0x000fea0003800000 */
.L_x_48:
        /* <DEDUP_REMOVED lines=9> */
.L_x_51:
[----:B------:R-:W-:Y:S05]  /*2e50*/  BSYNC B1 ;  /* 0x0000000000017941 */ /* 0x000fea0003800000 */
.L_x_50:
        /* <DEDUP_REMOVED lines=9> */
.L_x_53:
[----:B------:R-:W-:Y:S05]  /*2ef0*/  BSYNC B1 ;  /* 0x0000000000017941 */ /* 0x000fea0003800000 */
.L_x_52:
        /* <DEDUP_REMOVED lines=10> */
.L_x_55:
[----:B------:R-:W-:Y:S05]  /*2fa0*/  BSYNC B1 ;  /* 0x0000000000017941 */ /* 0x000fea0003800000 */
.L_x_54:
        /* <DEDUP_REMOVED lines=10> */
.L_x_57:
[----:B------:R-:W-:Y:S05]  /*3050*/  BSYNC B1 ;  /* 0x0000000000017941 */ /* 0x000fea0003800000 */
.L_x_56:
        /* <DEDUP_REMOVED lines=9> */
.L_x_59:
[----:B------:R-:W-:Y:S05]  /*30f0*/  BSYNC B1 ;  /* 0x0000000000017941 */ /* 0x000fea0003800000 */
.L_x_58:
        /* <DEDUP_REMOVED lines=9> */
.L_x_61:
[----:B------:R-:W-:Y:S05]  /*3190*/  BSYNC B1 ;  /* 0x0000000000017941 */ /* 0x000fea0003800000 */
.L_x_60:
        /* <DEDUP_REMOVED lines=10> */
.L_x_63:
[----:B------:R-:W-:Y:S05]  /*3240*/  BSYNC B1 ;  /* 0x0000000000017941 */ /* 0x000fea0003800000 */
.L_x_62:
        /* <DEDUP_REMOVED lines=10> */
.L_x_65:
[----:B------:R-:W-:Y:S05]  /*32f0*/  BSYNC B1 ;  /* 0x0000000000017941 */ /* 0x000fea0003800000 */
.L_x_64:
        /* <DEDUP_REMOVED lines=9> */
.L_x_67:
[----:B------:R-:W-:Y:S05]  /*3390*/  BSYNC B1 ;  /* 0x0000000000017941 */ /* 0x000fea0003800000 */
.L_x_66:
        /* <DEDUP_REMOVED lines=9> */
.L_x_69:
[----:B------:R-:W-:Y:S05]  /*3430*/  BSYNC B1 ;  /* 0x0000000000017941 */ /* 0x000fea0003800000 */
.L_x_68:
        /* <DEDUP_REMOVED lines=10> */
.L_x_71:
[----:B------:R-:W-:Y:S05]  /*34e0*/  BSYNC B1 ;  /* 0x0000000000017941 */ /* 0x000fea0003800000 */
.L_x_70:
        /* <DEDUP_REMOVED lines=10> */
.L_x_73:
[----:B------:R-:W-:Y:S05]  /*3590*/  BSYNC B1 ;  /* 0x0000000000017941 */ /* 0x000fea0003800000 */
.L_x_72:
        /* <DEDUP_REMOVED lines=9> */
.L_x_75:
[----:B------:R-:W-:Y:S05]  /*3630*/  BSYNC B1 ;  /* 0x0000000000017941 */ /* 0x000fea0003800000 */
.L_x_74:
        /* <DEDUP_REMOVED lines=9> */
.L_x_77:
[----:B------:R-:W-:Y:S05]  /*36d0*/  BSYNC B1 ;  /* 0x0000000000017941 */ /* 0x000fea0003800000 */
.L_x_76:
        /* <DEDUP_REMOVED lines=10> */
.L_x_79:
[----:B------:R-:W-:Y:S05]  /*3780*/  BSYNC B1 ;  /* 0x0000000000017941 */ /* 0x000fea0003800000 */
.L_x_78:
        /* <DEDUP_REMOVED lines=10> */
.L_x_81:
[----:B------:R-:W-:Y:S05]  /*3830*/  BSYNC B1 ;  /* 0x0000000000017941 */ /* 0x000fea0003800000 */
.L_x_80:
        /* <DEDUP_REMOVED lines=9> */
.L_x_83:
[----:B------:R-:W-:Y:S05]  /*38d0*/  BSYNC B1 ;  /* 0x0000000000017941 */ /* 0x000fea0003800000 */
.L_x_82:
        /* <DEDUP_REMOVED lines=9> */
.L_x_85:
[----:B------:R-:W-:Y:S05]  /*3970*/  BSYNC B1 ;  /* 0x0000000000017941 */ /* 0x000fea0003800000 */
.L_x_84:
        /* <DEDUP_REMOVED lines=10> */
.L_x_87:
[----:B------:R-:W-:Y:S05]  /*3a20*/  BSYNC B1 ;  /* 0x0000000000017941 */ /* 0x000fea0003800000 */
.L_x_86:
        /* <DEDUP_REMOVED lines=10> */
.L_x_89:
[----:B------:R-:W-:Y:S05]  /*3ad0*/  BSYNC B1 ;  /* 0x0000000000017941 */ /* 0x000fea0003800000 */
.L_x_88:
        /* <DEDUP_REMOVED lines=9> */
.L_x_91:
[----:B------:R-:W-:Y:S05]  /*3b70*/  BSYNC B1 ;  /* 0x0000000000017941 */ /* 0x000fea0003800000 */
.L_x_90:
        /* <DEDUP_REMOVED lines=9> */
.L_x_93:
[----:B------:R-:W-:Y:S05]  /*3c10*/  BSYNC B1 ;  /* 0x0000000000017941 */ /* 0x000fea0003800000 */
.L_x_92:
        /* <DEDUP_REMOVED lines=10> */
.L_x_95:
[----:B------:R-:W-:Y:S05]  /*3cc0*/  BSYNC B1 ;  /* 0x0000000000017941 */ /* 0x000fea0003800000 */
.L_x_94:
        /* <DEDUP_REMOVED lines=10> */
.L_x_97:
[----:B------:R-:W-:Y:S05]  /*3d70*/  BSYNC B1 ;  /* 0x0000000000017941 */ /* 0x000fea0003800000 */
.L_x_96:
        /* <DEDUP_REMOVED lines=9> */
.L_x_99:
[----:B------:R-:W-:Y:S05]  /*3e10*/  BSYNC B1 ;  /* 0x0000000000017941 */ /* 0x000fea0003800000 */
.L_x_98:
        /* <DEDUP_REMOVED lines=9> */
.L_x_101:
[----:B------:R-:W-:Y:S05]  /*3eb0*/  BSYNC B1 ;  /* 0x0000000000017941 */ /* 0x000fea0003800000 */
.L_x_100:
        /* <DEDUP_REMOVED lines=10> */
.L_x_103:
[----:B------:R-:W-:Y:S05]  /*3f60*/  BSYNC B1 ;  /* 0x0000000000017941 */ /* 0x000fea0003800000 */
.L_x_102:
        /* <DEDUP_REMOVED lines=10> */
.L_x_105:
[----:B------:R-:W-:Y:S05]  /*4010*/  BSYNC B1 ;  /* 0x0000000000017941 */ /* 0x000fea0003800000 */
.L_x_104:
        /* <DEDUP_REMOVED lines=9> */
.L_x_107:
[----:B------:R-:W-:Y:S05]  /*40b0*/  BSYNC B1 ;  /* 0x0000000000017941 */ /* 0x000fea0003800000 */
.L_x_106:
        /* <DEDUP_REMOVED lines=9> */
.L_x_109:
[----:B------:R-:W-:Y:S05]  /*4150*/  BSYNC B1 ;  /* 0x0000000000017941 */ /* 0x000fea0003800000 */
.L_x_108:
        /* <DEDUP_REMOVED lines=10> */
.L_x_111:
[----:B------:R-:W-:Y:S05]  /*4200*/  BSYNC B1 ;  /* 0x0000000000017941 */ /* 0x000fea0003800000 */
.L_x_110:
        /* <DEDUP_REMOVED lines=10> */
.L_x_113:
[----:B------:R-:W-:Y:S05]  /*42b0*/  BSYNC B1 ;  /* 0x0000000000017941 */ /* 0x000fea0003800000 */
.L_x_112:
        /* <DEDUP_REMOVED lines=9> */
.L_x_115:
[----:B------:R-:W-:Y:S05]  /*4350*/  BSYNC B1 ;  /* 0x0000000000017941 */ /* 0x000fea0003800000 */
.L_x_114:
        /* <DEDUP_REMOVED lines=9> */
.L_x_117:
[----:B------:R-:W-:Y:S05]  /*43f0*/  BSYNC B1 ;  /* 0x0000000000017941 */ /* 0x000fea0003800000 */
.L_x_116:
        /* <DEDUP_REMOVED lines=10> */
.L_x_119:
[----:B------:R-:W-:Y:S05]  /*44a0*/  BSYNC B1 ;  /* 0x0000000000017941 */ /* 0x000fea0003800000 */
.L_x_118:
        /* <DEDUP_REMOVED lines=10> */
.L_x_121:
[----:B------:R-:W-:Y:S05]  /*4550*/  BSYNC B1 ;  /* 0x0000000000017941 */ /* 0x000fea0003800000 */
.L_x_120:
        /* <DEDUP_REMOVED lines=9> */
.L_x_123:
[----:B------:R-:W-:Y:S05]  /*45f0*/  BSYNC B1 ;  /* 0x0000000000017941 */ /* 0x000fea0003800000 */
.L_x_122:
        /* <DEDUP_REMOVED lines=9> */
.L_x_125:
[----:B------:R-:W-:Y:S05]  /*4690*/  BSYNC B1 ;  /* 0x0000000000017941 */ /* 0x000fea0003800000 */
.L_x_124:
        /* <DEDUP_REMOVED lines=10> */
.L_x_127:
[----:B------:R-:W-:Y:S05]  /*4740*/  BSYNC B1 ;  /* 0x0000000000017941 */ /* 0x000fea0003800000 */
.L_x_126:
        /* <DEDUP_REMOVED lines=10> */
.L_x_129:
[----:B------:R-:W-:Y:S05]  /*47f0*/  BSYNC B1 ;  /* 0x0000000000017941 */ /* 0x000fea0003800000 */
.L_x_128:
        /* <DEDUP_REMOVED lines=9> */
.L_x_131:
[----:B------:R-:W-:Y:S05]  /*4890*/  BSYNC B1 ;  /* 0x0000000000017941 */ /* 0x000fea0003800000 */
.L_x_130:
        /* <DEDUP_REMOVED lines=9> */
.L_x_133:
[----:B------:R-:W-:Y:S05]  /*4930*/  BSYNC B1 ;  /* 0x0000000000017941 */ /* 0x000fea0003800000 */
.L_x_132:
        /* <DEDUP_REMOVED lines=10> */
.L_x_135:
[----:B------:R-:W-:Y:S05]  /*49e0*/  BSYNC B1 ;  /* 0x0000000000017941 */ /* 0x000fea0003800000 */
.L_x_134:
        /* <DEDUP_REMOVED lines=10> */
.L_x_137:
[----:B------:R-:W-:Y:S05]  /*4a90*/  BSYNC B1 ;  /* 0x0000000000017941 */ /* 0x000fea0003800000 */
.L_x_136:
        /* <DEDUP_REMOVED lines=9> */
.L_x_139:
[----:B------:R-:W-:Y:S05]  /*4b30*/  BSYNC B1 ;  /* 0x0000000000017941 */ /* 0x000fea0003800000 */
.L_x_138:
        /* <DEDUP_REMOVED lines=9> */
.L_x_141:
[----:B------:R-:W-:Y:S05]  /*4bd0*/  BSYNC B1 ;  /* 0x0000000000017941 */ /* 0x000fea0003800000 */
.L_x_140:
        /* <DEDUP_REMOVED lines=10> */
.L_x_143:
[----:B------:R-:W-:Y:S05]  /*4c80*/  BSYNC B1 ;  /* 0x0000000000017941 */ /* 0x000fea0003800000 */
.L_x_142:
        /* <DEDUP_REMOVED lines=10> */
.L_x_145:
[----:B------:R-:W-:Y:S05]  /*4d30*/  BSYNC B1 ;  /* 0x0000000000017941 */ /* 0x000fea0003800000 */
.L_x_144:
        /* <DEDUP_REMOVED lines=9> */
.L_x_147:
[----:B------:R-:W-:Y:S05]  /*4dd0*/  BSYNC B1 ;  /* 0x0000000000017941 */ /* 0x000fea0003800000 */
.L_x_146:
        /* <DEDUP_REMOVED lines=9> */
.L_x_149:
[----:B------:R-:W-:Y:S05]  /*4e70*/  BSYNC B1 ;  /* 0x0000000000017941 */ /* 0x000fea0003800000 */
.L_x_148:
        /* <DEDUP_REMOVED lines=10> */
.L_x_151:
[----:B------:R-:W-:Y:S05]  /*4f20*/  BSYNC B1 ;  /* 0x0000000000017941 */ /* 0x000fea0003800000 */
.L_x_150:
        /* <DEDUP_REMOVED lines=10> */
.L_x_153:
[----:B------:R-:W-:Y:S05]  /*4fd0*/  BSYNC B1 ;  /* 0x0000000000017941 */ /* 0x000fea0003800000 */
.L_x_152:
        /* <DEDUP_REMOVED lines=9> */
.L_x_155:
[----:B------:R-:W-:Y:S05]  /*5070*/  BSYNC B1 ;  /* 0x0000000000017941 */ /* 0x000fea0003800000 */
.L_x_154:
        /* <DEDUP_REMOVED lines=9> */
.L_x_157:
[----:B------:R-:W-:Y:S05]  /*5110*/  BSYNC B1 ;  /* 0x0000000000017941 */ /* 0x000fea0003800000 */
.L_x_156:
        /* <DEDUP_REMOVED lines=10> */
.L_x_159:
[----:B------:R-:W-:Y:S05]  /*51c0*/  BSYNC B1 ;  /* 0x0000000000017941 */ /* 0x000fea0003800000 */
.L_x_158:
        /* <DEDUP_REMOVED lines=10> */
.L_x_161:
[----:B------:R-:W-:Y:S05]  /*5270*/  BSYNC B1 ;  /* 0x0000000000017941 */ /* 0x000fea0003800000 */
.L_x_160:
        /* <DEDUP_REMOVED lines=9> */
.L_x_163:
[----:B------:R-:W-:Y:S05]  /*5310*/  BSYNC B1 ;  /* 0x0000000000017941 */ /* 0x000fea0003800000 */
.L_x_162:
        /* <DEDUP_REMOVED lines=9> */
.L_x_165:
[----:B------:R-:W-:Y:S05]  /*53b0*/  BSYNC B1 ;  /* 0x0000000000017941 */ /* 0x000fea0003800000 */
.L_x_164:
        /* <DEDUP_REMOVED lines=10> */
.L_x_167:
[----:B------:R-:W-:Y:S05]  /*5460*/  BSYNC B1 ;  /* 0x0000000000017941 */ /* 0x000fea0003800000 */
.L_x_166:
        /* <DEDUP_REMOVED lines=10> */
.L_x_169:
[----:B------:R-:W-:Y:S05]  /*5510*/  BSYNC B1 ;  /* 0x0000000000017941 */ /* 0x000fea0003800000 */
.L_x_168:
        /* <DEDUP_REMOVED lines=9> */
.L_x_171:
[----:B------:R-:W-:Y:S05]  /*55b0*/  BSYNC B1 ;  /* 0x0000000000017941 */ /* 0x000fea0003800000 */
.L_x_170:
        /* <DEDUP_REMOVED lines=9> */
.L_x_173:
[----:B------:R-:W-:Y:S05]  /*5650*/  BSYNC B1 ;  /* 0x0000000000017941 */ /* 0x000fea0003800000 */
.L_x_172:
        /* <DEDUP_REMOVED lines=10> */
.L_x_175:
[----:B------:R-:W-:Y:S05]  /*5700*/  BSYNC B1 ;  /* 0x0000000000017941 */ /* 0x000fea0003800000 */
.L_x_174:
        /* <DEDUP_REMOVED lines=10> */
.L_x_177:
[----:B------:R-:W-:Y:S05]  /*57b0*/  BSYNC B1 ;  /* 0x0000000000017941 */ /* 0x000fea0003800000 */
.L_x_176:
        /* <DEDUP_REMOVED lines=9> */
.L_x_179:
[----:B------:R-:W-:Y:S05]  /*5850*/  BSYNC B1 ;  /* 0x0000000000017941 */ /* 0x000fea0003800000 */
.L_x_178:
        /* <DEDUP_REMOVED lines=9> */
.L_x_181:
[----:B------:R-:W-:Y:S05]  /*58f0*/  BSYNC B1 ;  /* 0x0000000000017941 */ /* 0x000fea0003800000 */
.L_x_180:
        /* <DEDUP_REMOVED lines=10> */
.L_x_183:
[----:B------:R-:W-:Y:S05]  /*59a0*/  BSYNC B1 ;  /* 0x0000000000017941 */ /* 0x000fea0003800000 */
.L_x_182:
        /* <DEDUP_REMOVED lines=10> */
.L_x_185:
[----:B------:R-:W-:Y:S05]  /*5a50*/  BSYNC B1 ;  /* 0x0000000000017941 */ /* 0x000fea0003800000 */
.L_x_184:
        /* <DEDUP_REMOVED lines=9> */
.L_x_187:
[----:B------:R-:W-:Y:S05]  /*5af0*/  BSYNC B1 ;  /* 0x0000000000017941 */ /* 0x000fea0003800000 */
.L_x_186:
        /* <DEDUP_REMOVED lines=9> */
.L_x_189:
[----:B------:R-:W-:Y:S05]  /*5b90*/  BSYNC B1 ;  /* 0x0000000000017941 */ /* 0x000fea0003800000 */
.L_x_188:
        /* <DEDUP_REMOVED lines=10> */
.L_x_191:
[----:B------:R-:W-:Y:S05]  /*5c40*/  BSYNC B1 ;  /* 0x0000000000017941 */ /* 0x000fea0003800000 */
.L_x_190:
        /* <DEDUP_REMOVED lines=10> */
.L_x_193:
[----:B------:R-:W-:Y:S05]  /*5cf0*/  BSYNC B1 ;  /* 0x0000000000017941 */ /* 0x000fea0003800000 */
.L_x_192:
        /* <DEDUP_REMOVED lines=9> */
.L_x_195:
[----:B------:R-:W-:Y:S05]  /*5d90*/  BSYNC B1 ;  /* 0x0000000000017941 */ /* 0x000fea0003800000 */
.L_x_194:
        /* <DEDUP_REMOVED lines=9> */
.L_x_197:
[----:B------:R-:W-:Y:S05]  /*5e30*/  BSYNC B1 ;  /* 0x0000000000017941 */ /* 0x000fea0003800000 */
.L_x_196:
        /* <DEDUP_REMOVED lines=10> */
.L_x_199:
[----:B------:R-:W-:Y:S05]  /*5ee0*/  BSYNC B1 ;  /* 0x0000000000017941 */ /* 0x000fea0003800000 */
.L_x_198:
        /* <DEDUP_REMOVED lines=10> */
.L_x_201:
[----:B------:R-:W-:Y:S05]  /*5f90*/  BSYNC B1 ;  /* 0x0000000000017941 */ /* 0x000fea0003800000 */
.L_x_200:
        /* <DEDUP_REMOVED lines=9> */
.L_x_203:
[----:B------:R-:W-:Y:S05]  /*6030*/  BSYNC B1 ;  /* 0x0000000000017941 */ /* 0x000fea0003800000 */
.L_x_202:
        /* <DEDUP_REMOVED lines=9> */
.L_x_205:
[----:B------:R-:W-:Y:S05]  /*60d0*/  BSYNC B1 ;  /* 0x0000000000017941 */ /* 0x000fea0003800000 */
.L_x_204:
        /* <DEDUP_REMOVED lines=10> */
.L_x_207:
[----:B------:R-:W-:Y:S05]  /*6180*/  BSYNC B1 ;  /* 0x0000000000017941 */ /* 0x000fea0003800000 */
.L_x_206:
        /* <DEDUP_REMOVED lines=10> */
.L_x_209:
[----:B------:R-:W-:Y:S05]  /*6230*/  BSYNC B1 ;  /* 0x0000000000017941 */ /* 0x000fea0003800000 */
.L_x_208:
        /* <DEDUP_REMOVED lines=9> */
.L_x_211:
[----:B------:R-:W-:Y:S05]  /*62d0*/  BSYNC B1 ;  /* 0x0000000000017941 */ /* 0x000fea0003800000 */
.L_x_210:
        /* <DEDUP_REMOVED lines=9> */
.L_x_213:
[----:B------:R-:W-:Y:S05]  /*6370*/  BSYNC B1 ;  /* 0x0000000000017941 */ /* 0x000fea0003800000 */
.L_x_212:
        /* <DEDUP_REMOVED lines=10> */
.L_x_215:
[----:B------:R-:W-:Y:S05]  /*6420*/  BSYNC B1 ;  /* 0x0000000000017941 */ /* 0x000fea0003800000 */
.L_x_214:
        /* <DEDUP_REMOVED lines=10> */
.L_x_217:
[----:B------:R-:W-:Y:S05]  /*64d0*/  BSYNC B1 ;  /* 0x0000000000017941 */ /* 0x000fea0003800000 */
.L_x_216:
        /* <DEDUP_REMOVED lines=9> */
.L_x_219:
[----:B------:R-:W-:Y:S05]  /*6570*/  BSYNC B1 ;  /* 0x0000000000017941 */ /* 0x000fea0003800000 */
.L_x_218:
        /* <DEDUP_REMOVED lines=9> */
.L_x_221:
[----:B------:R-:W-:Y:S05]  /*6610*/  BSYNC B1 ;  /* 0x0000000000017941 */ /* 0x000fea0003800000 */
.L_x_220:
        /* <DEDUP_REMOVED lines=10> */
.L_x_223:
[----:B------:R-:W-:Y:S05]  /*66c0*/  BSYNC B1 ;  /* 0x0000000000017941 */ /* 0x000fea0003800000 */
.L_x_222:
        /* <DEDUP_REMOVED lines=10> */
.L_x_225:
[----:B------:R-:W-:Y:S05]  /*6770*/  BSYNC B1 ;  /* 0x0000000000017941 */ /* 0x000fea0003800000 */
.L_x_224:
        /* <DEDUP_REMOVED lines=9> */
.L_x_227:
[----:B------:R-:W-:Y:S05]  /*6810*/  BSYNC B1 ;  /* 0x0000000000017941 */ /* 0x000fea0003800000 */
.L_x_226:
        /* <DEDUP_REMOVED lines=9> */
.L_x_229:
[----:B------:R-:W-:Y:S05]  /*68b0*/  BSYNC B1 ;  /* 0x0000000000017941 */ /* 0x000fea0003800000 */
.L_x_228:
        /* <DEDUP_REMOVED lines=10> */
.L_x_231:
[----:B------:R-:W-:Y:S05]  /*6960*/  BSYNC B1 ;  /* 0x0000000000017941 */ /* 0x000fea0003800000 */
.L_x_230:
        /* <DEDUP_REMOVED lines=10> */
.L_x_233:
[----:B------:R-:W-:Y:S05]  /*6a10*/  BSYNC B1 ;  /* 0x0000000000017941 */ /* 0x000fea0003800000 */
.L_x_232:
        /* <DEDUP_REMOVED lines=9> */
.L_x_235:
[----:B------:R-:W-:Y:S05]  /*6ab0*/  BSYNC B1 ;  /* 0x0000000000017941 */ /* 0x000fea0003800000 */
.L_x_234:
        /* <DEDUP_REMOVED lines=9> */
.L_x_237:
[----:B------:R-:W-:Y:S05]  /*6b50*/  BSYNC B1 ;  /* 0x0000000000017941 */ /* 0x000fea0003800000 */
.L_x_236:
        /* <DEDUP_REMOVED lines=10> */
.L_x_239:
[----:B------:R-:W-:Y:S05]  /*6c00*/  BSYNC B1 ;  /* 0x0000000000017941 */ /* 0x000fea0003800000 */
.L_x_238:
        /* <DEDUP_REMOVED lines=10> */
.L_x_241:
[----:B------:R-:W-:Y:S05]  /*6cb0*/  BSYNC B1 ;  /* 0x0000000000017941 */ /* 0x000fea0003800000 */
.L_x_240:
        /* <DEDUP_REMOVED lines=9> */
.L_x_243:
[----:B------:R-:W-:Y:S05]  /*6d50*/  BSYNC B1 ;  /* 0x0000000000017941 */ /* 0x000fea0003800000 */
.L_x_242:
        /* <DEDUP_REMOVED lines=9> */
.L_x_245:
[----:B------:R-:W-:Y:S05]  /*6df0*/  BSYNC B1 ;  /* 0x0000000000017941 */ /* 0x000fea0003800000 */
.L_x_244:
        /* <DEDUP_REMOVED lines=10> */
.L_x_247:
[----:B------:R-:W-:Y:S05]  /*6ea0*/  BSYNC B1 ;  /* 0x0000000000017941 */ /* 0x000fea0003800000 */
.L_x_246:
        /* <DEDUP_REMOVED lines=10> */
.L_x_249:
[----:B------:R-:W-:Y:S05]  /*6f50*/  BSYNC B1 ;  /* 0x0000000000017941 */ /* 0x000fea0003800000 */
.L_x_248:
        /* <DEDUP_REMOVED lines=9> */
.L_x_251:
[----:B------:R-:W-:Y:S05]  /*6ff0*/  BSYNC B1 ;  /* 0x0000000000017941 */ /* 0x000fea0003800000 */
.L_x_250:
        /* <DEDUP_REMOVED lines=9> */
.L_x_253:
[----:B------:R-:W-:Y:S05]  /*7090*/  BSYNC B1 ;  /* 0x0000000000017941 */ /* 0x000fea0003800000 */
.L_x_252:
        /* <DEDUP_REMOVED lines=10> */
.L_x_255:
[----:B------:R-:W-:Y:S05]  /*7140*/  BSYNC B1 ;  /* 0x0000000000017941 */ /* 0x000fea0003800000 */
.L_x_254:
        /* <DEDUP_REMOVED lines=10> */
.L_x_257:
[----:B------:R-:W-:Y:S05]  /*71f0*/  BSYNC B1 ;  /* 0x0000000000017941 */ /* 0x000fea0003800000 */
.L_x_256:
        /* <DEDUP_REMOVED lines=9> */
.L_x_259:
[----:B------:R-:W-:Y:S05]  /*7290*/  BSYNC B1 ;  /* 0x0000000000017941 */ /* 0x000fea0003800000 */
.L_x_258:
        /* <DEDUP_REMOVED lines=9> */
.L_x_261:
[----:B------:R-:W-:Y:S05]  /*7330*/  BSYNC B1 ;  /* 0x0000000000017941 */ /* 0x000fea0003800000 */
.L_x_260:
        /* <DEDUP_REMOVED lines=10> */
.L_x_263:
[----:B------:R-:W-:Y:S05]  /*73e0*/  BSYNC B1 ;  /* 0x0000000000017941 */ /* 0x000fea0003800000 */
.L_x_262:
        /* <DEDUP_REMOVED lines=10> */
.L_x_265:
[----:B------:R-:W-:Y:S05]  /*7490*/  BSYNC B1 ;  /* 0x0000000000017941 */ /* 0x000fea0003800000 */
.L_x_264:
        /* <DEDUP_REMOVED lines=9> */
.L_x_267:
[----:B------:R-:W-:Y:S05]  /*7530*/  BSYNC B1 ;  /* 0x0000000000017941 */ /* 0x000fea0003800000 */
.L_x_266:
        /* <DEDUP_REMOVED lines=9> */
.L_x_269:
[----:B------:R-:W-:Y:S05]  /*75d0*/  BSYNC B1 ;  /* 0x0000000000017941 */ /* 0x000fea0003800000 */
.L_x_268:
        /* <DEDUP_REMOVED lines=10> */
.L_x_271:
[----:B------:R-:W-:Y:S05]  /*7680*/  BSYNC B1 ;  /* 0x0000000000017941 */ /* 0x000fea0003800000 */
.L_x_270:
        /* <DEDUP_REMOVED lines=10> */
.L_x_273:
[----:B------:R-:W-:Y:S05]  /*7730*/  BSYNC B1 ;  /* 0x0000000000017941 */ /* 0x000fea0003800000 */
.L_x_272:
        /* <DEDUP_REMOVED lines=9> */
.L_x_275:
[----:B------:R-:W-:Y:S05]  /*77d0*/  BSYNC B1 ;  /* 0x0000000000017941 */ /* 0x000fea0003800000 */
.L_x_274:
        /* <DEDUP_REMOVED lines=9> */
.L_x_277:
[----:B------:R-:W-:Y:S05]  /*7870*/  BSYNC B1 ;  /* 0x0000000000017941 */ /* 0x000fea0003800000 */
.L_x_276:
        /* <DEDUP_REMOVED lines=10> */
.L_x_279:
[----:B------:R-:W-:Y:S05]  /*7920*/  BSYNC B1 ;  /* 0x0000000000017941 */ /* 0x000fea0003800000 */
.L_x_278:
        /* <DEDUP_REMOVED lines=10> */
.L_x_281:
[----:B------:R-:W-:Y:S05]  /*79d0*/  BSYNC B1 ;  /* 0x0000000000017941 */ /* 0x000fea0003800000 */
.L_x_280:
[----:B-----5:R-:W-:Y:S01]  /*79e0*/  LOP3.LUT R3, R24, 0xffffe000, RZ, 0xc0, !PT ;  /* 0xffffe00018037812 */ /* 0x020fe200078ec0ff */
[----:B------:R-:W-:Y:S01]  /*79f0*/  BSSY B1, `(.L_x_282) ;  /* 0x0000008000017945 */ /* 0x000fe20003800000 */
[----:B------:R-:W-:-:S03]  /*7a00*/  ISETP.GT.AND P1, PT, R0, 0x8, P1 ;  /* 0x000000080000780c */ /* 0x000fc60000f24270 */
[----:B01--4-:R-:W-:-:S04]  /*7a10*/  FMUL R6, R3, R156 ;  /* 0x0000009c03067220 */ /* 0x013fc80000400000 */
[----:B------:R-:W-:-:S05]  /*7a20*/  FFMA R149, R149, R155, R6 ;  /* 0x0000009b95957223 */ /* 0x000fca0000000006 */
[----:B------:R-:W-:-:S05]  /*7a30*/  F2FP.TF32.F32.PACK_B R149, R149 ;  /* 0x00000095ff95723e */ /* 0x000fca00024050ff */
[----:B------:R0:W-:Y:S01]  /*7a40*/  @P3 STG.E desc[UR36][R4.64+0x3e4], R149 ;  /* 0x0003e49504003986 */ /* 0x0001e2000c101924 */
[----:B------:R-:W-:Y:S05]  /*7a50*/  @!P1 BRA `(.L_x_283) ;  /* 0x0000000000049947 */ /* 0x000fea0003800000 */
[----:B------:R1:W5:Y:S02]  /*7a60*/  LDG.E.LTC128B R24, desc[UR36][R8.64+0x3e0] ;  /* 0x0003e02408187981 */ /* 0x000364000c1e1920 */
.L_x_283:
[----:B------:R-:W-:Y:S05]  /*7a70*/  BSYNC B1 ;  /* 0x0000000000017941 */ /* 0x000fea0003800000 */
.L_x_282:
[----:B-----5:R-:W-:Y:S01]  /*7a80*/  LOP3.LUT R3, R24, 0xffffe000, RZ, 0xc0, !PT ;  /* 0xffffe00018037812 */ /* 0x020fe200078ec0ff */
[----:B0-----:R-:W-:Y:S01]  /*7a90*/  @P1 IMAD.MOV.U32 R4, RZ, RZ, R10 ;  /* 0x000000ffff041224 */ /* 0x001fe200078e000a */
[----:B------:R-:W-:Y:S01]  /*7aa0*/  ISETP.GT.AND P0, PT, R0, 0x8, P0 ;  /* 0x000000080000780c */ /* 0x000fe20000704270 */
[----:B------:R-:W-:Y:S01]  /*7ab0*/  @P1 IMAD.MOV.U32 R5, RZ, RZ, R11 ;  /* 0x000000ffff051224 */ /* 0x000fe200078e000b */
[----:B------:R-:W-:Y:S01]  /*7ac0*/  BSSY B1, `(.L_x_284) ;  /* 0x0000007000017945 */ /* 0x000fe20003800000 */
[----:B------:R-:W-:-:S04]  /*7ad0*/  FMUL R3, R3, R156 ;  /* 0x0000009c03037220 */ /* 0x000fc80000400000 */
[----:B------:R-:W-:-:S05]  /*7ae0*/  FFMA R3, R150, R155, R3 ;  /* 0x0000009b96037223 */ /* 0x000fca0000000003 */
[----:B------:R-:W-:-:S05]  /*7af0*/  F2FP.TF32.F32.PACK_B R3, R3 ;  /* 0x00000003ff03723e */ /* 0x000fca00024050ff */
[----:B------:R0:W-:Y:S01]  /*7b00*/  @P1 STG.E desc[UR36][R4.64+0x3e0], R3 ;  /* 0x0003e00304001986 */ /* 0x0001e2000c101924 */
[----:B------:R-:W-:Y:S05]  /*7b10*/  @!P0 BRA `(.L_x_285) ;  /* 0x0000000000048947 */ /* 0x000fea0003800000 */
[----:B------:R4:W5:Y:S02]  /*7b20*/  LDG.E.LTC128B R24, desc[UR36][R8.64+0x3e4] ;  /* 0x0003e42408187981 */ /* 0x000964000c1e1920 */
.L_x_285:
[----:B------:R-:W-:Y:S05]  /*7b30*/  BSYNC B1 ;  /* 0x0000000000017941 */ /* 0x000fea0003800000 */
.L_x_284:
[----:B------:R-:W-:Y:S05]  /*7b40*/  @!P0 BRA `(.L_x_286) ;  /* 0x0000002400308947 */ /* 0x000fea0003800000 */
[----:B0----5:R-:W-:-:S05]  /*7b50*/  LOP3.LUT R3, R24, 0xffffe000, RZ, 0xc0, !PT ;  /* 0xffffe00018037812 */ /* 0x021fca00078ec0ff */
[----:B------:R-:W-:-:S04]  /*7b60*/  FMUL R0, R3, R156 ;  /* 0x0000009c03007220 */ /* 0x000fc80000400000 */
[----:B------:R-:W-:-:S05]  /*7b70*/  FFMA R151, R151, R155, R0 ;  /* 0x0000009b97977223 */ /* 0x000fca0000000000 */
[----:B------:R-:W-:-:S05]  /*7b80*/  F2FP.TF32.F32.PACK_B R151, R151 ;  /* 0x00000097ff97723e */ /* 0x000fca00024050ff */
[----:B------:R0:W-:Y:S01]  /*7b90*/  STG.E desc[UR36][R10.64+0x3e4], R151 ;  /* 0x0003e4970a007986 */ /* 0x0001e2000c101924 */
[----:B------:R-:W-:Y:S05]  /*7ba0*/  BRA `(.L_x_286) ;  /* 0x0000002400187947 */ /* 0x000fea0003800000 */
.L_x_33:
[----:B------:R-:W-:Y:S01]  /*7bb0*/  ISETP.GT.AND P3, PT, R3, 0x1, PT ;  /* 0x000000010300780c */ /* 0x000fe20003f64270 */
[----:B------:R-:W-:Y:S01]  /*7bc0*/  ULDC.64 UR4, c[0x0][0x5c0] ;  /* 0x0001700000047ab9 */ /* 0x000fe20000000a00 */
[-C--:B------:R-:W-:Y:S01]  /*7bd0*/  FMUL R9, R24, R155.reuse ;  /* 0x0000009b18097220 */ /* 0x080fe20000400000 */
[----:B------:R-:W-:Y:S01]  /*7be0*/  LEA R4, P4, R162, UR4, 0x2 ;  /* 0x00000004a2047c11 */ /* 0x000fe2000f8810ff */
[-C--:B------:R-:W-:Y:S01]  /*7bf0*/  FMUL R25, R25, R155.reuse ;  /* 0x0000009b19197220 */ /* 0x080fe20000400000 */
[----:B------:R-:W-:Y:S01]  /*7c00*/  ISETP.GT.AND P0, PT, R0, RZ, P3 ;  /* 0x000000ff0000720c */ /* 0x000fe20001f04270 */
[-C--:B------:R-:W-:Y:S01]  /*7c10*/  FMUL R27, R27, R155.reuse ;  /* 0x0000009b1b1b7220 */ /* 0x080fe20000400000 */
[----:B------:R-:W-:Y:S01]  /*7c20*/  LEA.HI.X R5, R162, UR5, R173, 0x2, P4 ;  /* 0x00000005a2057c11 */ /* 0x000fe2000a0f14ad */
[----:B------:R-:W-:Y:S01]  /*7c30*/  FMUL R29, R29, R155 ;  /* 0x0000009b1d1d7220 */ /* 0x000fe20000400000 */
[----:B------:R-:W-:Y:S01]  /*7c40*/  F2FP.TF32.F32.PACK_B R9, R9 ;  /* 0x00000009ff09723e */ /* 0x000fe200024050ff */
[----:B------:R-:W-:Y:S01]  /*7c50*/  FMUL R31, R31, R155 ;  /* 0x0000009b1f1f7220 */ /* 0x000fe20000400000 */
[----:B------:R-:W-:Y:S01]  /*7c60*/  F2FP.TF32.F32.PACK_B R25, R25 ;  /* 0x00000019ff19723e */ /* 0x000fe200024050ff */
[-C--:B------:R-:W-:Y:S01]  /*7c70*/  FMUL R13, R32, R155.reuse ;  /* 0x0000009b200d7220 */ /* 0x080fe20000400000 */
[C---:B------:R-:W-:Y:S01]  /*7c80*/  SHF.L.U64.HI R7, R10.reuse, 0x5, R11 ;  /* 0x000000050a077819 */ /* 0x040fe2000001020b */
[----:B------:R0:W-:Y:S01]  /*7c90*/  @P2 STG.E desc[UR36][R4.64], R9 ;  /* 0x0000000904002986 */ /* 0x0001e2000c101924 */
[----:B------:R-:W-:Y:S01]  /*7ca0*/  LEA R6, P4, R10, R4, 0x5 ;  /* 0x000000040a067211 */ /* 0x000fe200078828ff */
[-C--:B------:R-:W-:Y:S01]  /*7cb0*/  FMUL R11, R26, R155.reuse ;  /* 0x0000009b1a0b7220 */ /* 0x080fe20000400000 */
[C---:B------:R-:W-:Y:S01]  /*7cc0*/  ISETP.GT.AND P1, PT, R0.reuse, 0x8, P1 ;  /* 0x000000080000780c */ /* 0x040fe20000f24270 */
[----:B------:R-:W-:Y:S01]  /*7cd0*/  @P0 STG.E desc[UR36][R4.64+0x4], R25 ;  /* 0x0000041904000986 */ /* 0x000fe2000c101924 */
[----:B------:R-:W-:Y:S01]  /*7ce0*/  ISETP.GT.AND P2, PT, R3, 0x8, PT ;  /* 0x000000080300780c */ /* 0x000fe20003f44270 */
[----:B------:R-:W-:Y:S01]  /*7cf0*/  IMAD.X R7, R7, 0x1, R5, P4 ;  /* 0x0000000107077824 */ /* 0x000fe200020e0605 */
[C---:B------:R-:W-:Y:S01]  /*7d00*/  ISETP.GT.AND P3, PT, R0.reuse, 0x8, P3 ;  /* 0x000000080000780c */ /* 0x040fe20001f64270 */
[-C--:B------:R-:W-:Y:S01]  /*7d10*/  FMUL R33, R33, R155.reuse ;  /* 0x0000009b21217220 */ /* 0x080fe20000400000 */
[----:B------:R-:W-:Y:S01]  /*7d20*/  ISETP.GT.AND P0, PT, R3, 0x9, PT ;  /* 0x000000090300780c */ /* 0x000fe20003f04270 */
[-C--:B------:R-:W-:Y:S01]  /*7d30*/  FMUL R35, R35, R155.reuse ;  /* 0x0000009b23237220 */ /* 0x080fe20000400000 */
[----:B------:R-:W-:Y:S01]  /*7d40*/  ISETP.GT.AND P5, PT, R0, RZ, P2 ;  /* 0x000000ff0000720c */ /* 0x000fe200017a4270 */
[-C--:B0-----:R-:W-:Y:S01]  /*7d50*/  FMUL R9, R28, R155.reuse ;  /* 0x0000009b1c097220 */ /* 0x081fe20000400000 */
[C---:B------:R-:W-:Y:S01]  /*7d60*/  ISETP.GT.AND P4, PT, R0.reuse, RZ, P0 ;  /* 0x000000ff0000720c */ /* 0x040fe20000784270 */
[----:B------:R-:W-:Y:S01]  /*7d70*/  FMUL R37, R37, R155 ;  /* 0x0000009b25257220 */ /* 0x000fe20000400000 */
[----:B------:R-:W-:Y:S01]  /*7d80*/  F2FP.TF32.F32.PACK_B R11, R11 ;  /* 0x0000000bff0b723e */ /* 0x000fe200024050ff */
[----:B------:R-:W-:Y:S01]  /*7d90*/  FMUL R39, R39, R155 ;  /* 0x0000009b27277220 */ /* 0x000fe20000400000 */
[----:B------:R-:W-:Y:S01]  /*7da0*/  F2FP.TF32.F32.PACK_B R27, R27 ;  /* 0x0000001bff1b723e */ /* 0x000fe200024050ff */
[----:B------:R-:W-:Y:S01]  /*7db0*/  FMUL R41, R41, R155 ;  /* 0x0000009b29297220 */ /* 0x000fe20000400000 */
[----:B------:R-:W-:Y:S01]  /*7dc0*/  F2FP.TF32.F32.PACK_B R9, R9 ;  /* 0x00000009ff09723e */ /* 0x000fe200024050ff */
[----:B------:R0:W-:Y:S01]  /*7dd0*/  @P1 STG.E desc[UR36][R6.64], R11 ;  /* 0x0000000b06001986 */ /* 0x0001e2000c101924 */
[----:B------:R-:W-:Y:S01]  /*7de0*/  F2FP.TF32.F32.PACK_B R29, R29 ;  /* 0x0000001dff1d723e */ /* 0x000fe200024050ff */
[-C--:B------:R-:W-:Y:S01]  /*7df0*/  FMUL R43, R43, R155.reuse ;  /* 0x0000009b2b2b7220 */ /* 0x080fe20000400000 */
[C---:B------:R-:W-:Y:S01]  /*7e00*/  ISETP.GT.AND P1, PT, R3.reuse, 0x10, PT ;  /* 0x000000100300780c */ /* 0x040fe20003f24270 */
[----:B------:R-:W-:Y:S01]  /*7e10*/  @P3 STG.E desc[UR36][R6.64+0x4], R27 ;  /* 0x0000041b06003986 */ /* 0x000fe2000c101924 */
[----:B------:R-:W-:Y:S01]  /*7e20*/  ISETP.GT.AND P3, PT, R3, 0x11, PT ;  /* 0x000000110300780c */ /* 0x000fe20003f64270 */
[-C--:B------:R-:W-:Y:S01]  /*7e30*/  FMUL R45, R45, R155.reuse ;  /* 0x0000009b2d2d7220 */ /* 0x080fe20000400000 */
[C---:B------:R-:W-:Y:S01]  /*7e40*/  ISETP.GT.AND P2, PT, R0.reuse, 0x8, P2 ;  /* 0x000000080000780c */ /* 0x040fe20001744270 */
[----:B------:R1:W-:Y:S01]  /*7e50*/  @P5 STG.E desc[UR36][R4.64+0x20], R9 ;  /* 0x0000200904005986 */ /* 0x0003e2000c101924 */
[C---:B------:R-:W-:Y:S01]  /*7e60*/  ISETP.GT.AND P0, PT, R0.reuse, 0x8, P0 ;  /* 0x000000080000780c */ /* 0x040fe20000704270 */
[-C--:B------:R-:W-:Y:S01]  /*7e70*/  FMUL R47, R47, R155.reuse ;  /* 0x0000009b2f2f7220 */ /* 0x080fe20000400000 */
[----:B------:R-:W-:Y:S01]  /*7e80*/  ISETP.GT.AND P5, PT, R0, RZ, P1 ;  /* 0x000000ff0000720c */ /* 0x000fe20000fa4270 */
[----:B------:R-:W-:Y:S01]  /*7e90*/  @P4 STG.E desc[UR36][R4.64+0x24], R29 ;  /* 0x0000241d04004986 */ /* 0x000fe2000c101924 */
[-C--:B0-----:R-:W-:Y:S01]  /*7ea0*/  FMUL R11, R30, R155.reuse ;  /* 0x0000009b1e0b7220 */ /* 0x081fe20000400000 */
[----:B------:R-:W-:Y:S01]  /*7eb0*/  ISETP.GT.AND P4, PT, R0, RZ, P3 ;  /* 0x000000ff0000720c */ /* 0x000fe20001f84270 */
[----:B------:R-:W-:Y:S01]  /*7ec0*/  FMUL R49, R49, R155 ;  /* 0x0000009b31317220 */ /* 0x000fe20000400000 */
[----:B------:R-:W-:Y:S01]  /*7ed0*/  F2FP.TF32.F32.PACK_B R31, R31 ;  /* 0x0000001fff1f723e */ /* 0x000fe200024050ff */
[----:B------:R-:W-:Y:S01]  /*7ee0*/  FMUL R51, R51, R155 ;  /* 0x0000009b33337220 */ /* 0x000fe20000400000 */
[----:B------:R-:W-:Y:S01]  /*7ef0*/  F2FP.TF32.F32.PACK_B R11, R11 ;  /* 0x0000000bff0b723e */ /* 0x000fe200024050ff */
[----:B------:R-:W-:Y:S01]  /*7f00*/  FMUL R53, R53, R155 ;  /* 0x0000009b35357220 */ /* 0x000fe20000400000 */
[----:B------:R-:W-:Y:S01]  /*7f10*/  F2FP.TF32.F32.PACK_B R13, R13 ;  /* 0x0000000dff0d723e */ /* 0x000fe200024050ff */
[----:B-1----:R-:W-:Y:S01]  /*7f20*/  FMUL R9, R34, R155 ;  /* 0x0000009b22097220 */ /* 0x002fe20000400000 */
[----:B------:R-:W-:Y:S01]  /*7f30*/  F2FP.TF32.F32.PACK_B R33, R33 ;  /* 0x00000021ff21723e */ /* 0x000fe200024050ff */
[----:B------:R0:W-:Y:S01]  /*7f40*/  @P2 STG.E desc[UR36][R6.64+0x20], R11 ;  /* 0x0000200b06002986 */ /* 0x0001e2000c101924 */
[C---:B------:R-:W-:Y:S01]  /*7f50*/  ISETP.GT.AND P1, PT, R0.reuse, 0x8, P1 ;  /* 0x000000080000780c */ /* 0x040fe20000f24270 */
[-C--:B------:R-:W-:Y:S01]  /*7f60*/  FMUL R55, R55, R155.reuse ;  /* 0x0000009b37377220 */ /* 0x080fe20000400000 */
[C---:B------:R-:W-:Y:S01]  /*7f70*/  ISETP.GT.AND P2, PT, R3.reuse, 0x19, PT ;  /* 0x000000190300780c */ /* 0x040fe20003f44270 */
[----:B------:R-:W-:Y:S01]  /*7f80*/  @P0 STG.E desc[UR36][R6.64+0x24], R31 ;  /* 0x0000241f06000986 */ /* 0x000fe2000c101924 */
[----:B------:R-:W-:Y:S01]  /*7f90*/  ISETP.GT.AND P0, PT, R3, 0x18, PT ;  /* 0x000000180300780c */ /* 0x000fe20003f04270 */
[----:B------:R-:W-:Y:S01]  /*7fa0*/  FMUL R57, R57, R155 ;  /* 0x0000009b39397220 */ /* 0x000fe20000400000 */
[----:B------:R-:W-:Y:S01]  /*7fb0*/  F2FP.TF32.F32.PACK_B R9, R9 ;  /* 0x00000009ff09723e */ /* 0x000fe200024050ff */
[----:B------:R1:W-:Y:S01]  /*7fc0*/  @P5 STG.E desc[UR36][R4.64+0x40], R13 ;  /* 0x0000400d04005986 */ /* 0x0003e2000c101924 */
[C---:B------:R-:W-:Y:S01]  /*7fd0*/  ISETP.GT.AND P5, PT, R0.reuse, RZ, P0 ;  /* 0x000000ff0000720c */ /* 0x040fe200007a4270 */
[----:B------:R-:W-:Y:S01]  /*7fe0*/  FMUL R59, R59, R155 ;  /* 0x0000009b3b3b7220 */ /* 0x000fe20000400000 */
[----:B------:R-:W-:Y:S01]  /*7ff0*/  F2FP.TF32.F32.PACK_B R35, R35 ;  /* 0x00000023ff23723e */ /* 0x000fe200024050ff */
[----:B------:R-:W-:Y:S01]  /*8000*/  @P4 STG.E desc[UR36][R4.64+0x44], R33 ;  /* 0x0000442104004986 */ /* 0x000fe2000c101924 */
[----:B------:R-:W-:Y:S01]  /*8010*/  ISETP.GT.AND P4, PT, R0, 0x8, P3 ;  /* 0x000000080000780c */ /* 0x000fe20001f84270 */
[----:B0-----:R-:W-:Y:S01]  /*8020*/  FMUL R11, R36, R155 ;  /* 0x0000009b240b7220 */ /* 0x001fe20000400000 */
[----:B------:R-:W-:Y:S01]  /*8030*/  ISETP.GT.AND P3, PT, R0, RZ, P2 ;  /* 0x000000ff0000720c */ /* 0x000fe20001764270 */
[----:B------:R0:W-:Y:S01]  /*8040*/  @P1 STG.E desc[UR36][R6.64+0x40], R9 ;  /* 0x0000400906001986 */ /* 0x0001e2000c101924 */
[----:B------:R-:W-:Y:S01]  /*8050*/  F2FP.TF32.F32.PACK_B R37, R37 ;  /* 0x00000025ff25723e */ /* 0x000fe200024050ff */
[----:B------:R-:W-:Y:S01]  /*8060*/  FMUL R61, R61, R155 ;  /* 0x0000009b3d3d7220 */ /* 0x000fe20000400000 */
[----:B------:R-:W-:Y:S01]  /*8070*/  F2FP.TF32.F32.PACK_B R11, R11 ;  /* 0x0000000bff0b723e */ /* 0x000fe200024050ff */
[-C--:B-1----:R-:W-:Y:S01]  /*8080*/  FMUL R13, R40, R155.reuse ;  /* 0x0000009b280d7220 */ /* 0x082fe20000400000 */
[----:B------:R-:W-:Y:S01]  /*8090*/  ISETP.GT.AND P1, PT, R3, 0x20, PT ;  /* 0x000000200300780c */ /* 0x000fe20003f24270 */
[-C--:B------:R-:W-:Y:S01]  /*80a0*/  FMUL R63, R63, R155.reuse ;  /* 0x0000009b3f3f7220 */ /* 0x080fe20000400000 */
[C---:B------:R-:W-:Y:S01]  /*80b0*/  ISETP.GT.AND P0, PT, R0.reuse, 0x8, P0 ;  /* 0x000000080000780c */ /* 0x040fe20000704270 */
[----:B------:R-:W-:Y:S01]  /*80c0*/  FMUL R65, R65, R155 ;  /* 0x0000009b41417220 */ /* 0x000fe20000400000 */
[----:B------:R-:W-:Y:S01]  /*80d0*/  F2FP.TF32.F32.PACK_B R39, R39 ;  /* 0x00000027ff27723e */ /* 0x000fe200024050ff */
[----:B------:R-:W-:Y:S01]  /*80e0*/  @P4 STG.E desc[UR36][R6.64+0x44], R35 ;  /* 0x0000442306004986 */ /* 0x000fe2000c101924 */
[----:B------:R-:W-:Y:S01]  /*80f0*/  ISETP.GT.AND P4, PT, R0, 0x8, P2 ;  /* 0x000000080000780c */ /* 0x000fe20001784270 */
[-C--:B0-----:R-:W-:Y:S01]  /*8100*/  FMUL R9, R38, R155.reuse ;  /* 0x0000009b26097220 */ /* 0x081fe20000400000 */
[----:B------:R-:W-:Y:S01]  /*8110*/  ISETP.GT.AND P2, PT, R3, 0x21, PT ;  /* 0x000000210300780c */ /* 0x000fe20003f44270 */
[----:B------:R0:W-:Y:S01]  /*8120*/  @P5 STG.E desc[UR36][R4.64+0x60], R11 ;  /* 0x0000600b04005986 */ /* 0x0001e2000c101924 */
[C---:B------:R-:W-:Y:S01]  /*8130*/  ISETP.GT.AND P5, PT, R0.reuse, RZ, P1 ;  /* 0x000000ff0000720c */ /* 0x040fe20000fa4270 */
[----:B------:R-:W-:Y:S01]  /*8140*/  FMUL R67, R67, R155 ;  /* 0x0000009b43437220 */ /* 0x000fe20000400000 */
[----:B------:R-:W-:Y:S01]  /*8150*/  F2FP.TF32.F32.PACK_B R9, R9 ;  /* 0x00000009ff09723e */ /* 0x000fe200024050ff */
[----:B------:R-:W-:Y:S01]  /*8160*/  @P3 STG.E desc[UR36][R4.64+0x64], R37 ;  /* 0x0000642504003986 */ /* 0x000fe2000c101924 */
[C---:B------:R-:W-:Y:S01]  /*8170*/  ISETP.GT.AND P3, PT, R0.reuse, RZ, P2 ;  /* 0x000000ff0000720c */ /* 0x040fe20001764270 */
[----:B------:R-:W-:Y:S01]  /*8180*/  FMUL R69, R69, R155 ;  /* 0x0000009b45457220 */ /* 0x000fe20000400000 */
[----:B------:R-:W-:Y:S01]  /*8190*/  F2FP.TF32.F32.PACK_B R13, R13 ;  /* 0x0000000dff0d723e */ /* 0x000fe200024050ff */
[----:B------:R1:W-:Y:S01]  /*81a0*/  @P0 STG.E desc[UR36][R6.64+0x60], R9 ;  /* 0x0000600906000986 */ /* 0x0003e2000c101924 */
[----:B------:R-:W-:Y:S01]  /*81b0*/  F2FP.TF32.F32.PACK_B R41, R41 ;  /* 0x00000029ff29723e */ /* 0x000fe200024050ff */
[-C--:B------:R-:W-:Y:S01]  /*81c0*/  FMUL R71, R71, R155.reuse ;  /* 0x0000009b47477220 */ /* 0x080fe20000400000 */
[C---:B------:R-:W-:Y:S01]  /*81d0*/  ISETP.GT.AND P0, PT, R3.reuse, 0x28, PT ;  /* 0x000000280300780c */ /* 0x040fe20003f04270 */
[----:B------:R-:W-:Y:S01]  /*81e0*/  @P4 STG.E desc[UR36][R6.64+0x64], R39 ;  /* 0x0000642706004986 */ /* 0x000fe2000c101924 */
[----:B------:R-:W-:Y:S01]  /*81f0*/  ISETP.GT.AND P1, PT, R0, 0x8, P1 ;  /* 0x000000080000780c */ /* 0x000fe20000f24270 */
[-C--:B0-----:R-:W-:Y:S01]  /*8200*/  FMUL R11, R44, R155.reuse ;  /* 0x0000009b2c0b7220 */ /* 0x081fe20000400000 */
[C---:B------:R-:W-:Y:S01]  /*8210*/  ISETP.GT.AND P4, PT, R0.reuse, 0x8, P2 ;  /* 0x000000080000780c */ /* 0x040fe20001784270 */
[----:B------:R0:W-:Y:S01]  /*8220*/  @P5 STG.E desc[UR36][R4.64+0x80], R13 ;  /* 0x0000800d04005986 */ /* 0x0001e2000c101924 */
[----:B------:R-:W-:Y:S01]  /*8230*/  ISETP.GT.AND P2, PT, R3, 0x29, PT ;  /* 0x000000290300780c */ /* 0x000fe20003f44270 */
[-C--:B------:R-:W-:Y:S01]  /*8240*/  FMUL R73, R73, R155.reuse ;  /* 0x0000009b49497220 */ /* 0x080fe20000400000 */
[----:B------:R-:W-:Y:S01]  /*8250*/  ISETP.GT.AND P5, PT, R0, RZ, P0 ;  /* 0x000000ff0000720c */ /* 0x000fe200007a4270 */
[-C--:B-1----:R-:W-:Y:S01]  /*8260*/  FMUL R9, R42, R155.reuse ;  /* 0x0000009b2a097220 */ /* 0x082fe20000400000 */
[----:B------:R-:W-:Y:S01]  /*8270*/  @P3 STG.E desc[UR36][R4.64+0x84], R41 ;  /* 0x0000842904003986 */ /* 0x000fe2000c101924 */
[----:B------:R-:W-:Y:S01]  /*8280*/  ISETP.GT.AND P3, PT, R0, RZ, P2 ;  /* 0x000000ff0000720c */ /* 0x000fe20001764270 */
[----:B------:R-:W-:Y:S01]  /*8290*/  FMUL R75, R75, R155 ;  /* 0x0000009b4b4b7220 */ /* 0x000fe20000400000 */
[----:B------:R-:W-:Y:S01]  /*82a0*/  F2FP.TF32.F32.PACK_B R43, R43 ;  /* 0x0000002bff2b723e */ /* 0x000fe200024050ff */
[----:B------:R-:W-:Y:S01]  /*82b0*/  FMUL R77, R77, R155 ;  /* 0x0000009b4d4d7220 */ /* 0x000fe20000400000 */
[----:B------:R-:W-:Y:S01]  /*82c0*/  F2FP.TF32.F32.PACK_B R9, R9 ;  /* 0x00000009ff09723e */ /* 0x000fe200024050ff */
[----:B------:R-:W-:Y:S01]  /*82d0*/  FMUL R79, R79, R155 ;  /* 0x0000009b4f4f7220 */ /* 0x000fe20000400000 */
[----:B------:R-:W-:Y:S01]  /*82e0*/  F2FP.TF32.F32.PACK_B R11, R11 ;  /* 0x0000000bff0b723e */ /* 0x000fe200024050ff */
[----:B0-----:R-:W-:Y:S01]  /*82f0*/  FMUL R13, R48, R155 ;  /* 0x0000009b300d7220 */ /* 0x001fe20000400000 */
[----:B------:R-:W-:Y:S01]  /*8300*/  F2FP.TF32.F32.PACK_B R45, R45 ;  /* 0x0000002dff2d723e */ /* 0x000fe200024050ff */
[----:B------:R0:W-:Y:S01]  /*8310*/  @P1 STG.E desc[UR36][R6.64+0x80], R9 ;  /* 0x0000800906001986 */ /* 0x0001e2000c101924 */
[----:B------:R-:W-:Y:S01]  /*8320*/  ISETP.GT.AND P1, PT, R3, 0x30, PT ;  /* 0x000000300300780c */ /* 0x000fe20003f24270 */
[-C--:B------:R-:W-:Y:S01]  /*8330*/  FMUL R81, R81, R155.reuse ;  /* 0x0000009b51517220 */ /* 0x080fe20000400000 */
[C---:B------:R-:W-:Y:S01]  /*8340*/  ISETP.GT.AND P0, PT, R0.reuse, 0x8, P0 ;  /* 0x000000080000780c */ /* 0x040fe20000704270 */
[----:B------:R-:W-:Y:S01]  /*8350*/  @P4 STG.E desc[UR36][R6.64+0x84], R43 ;  /* 0x0000842b06004986 */ /* 0x000fe2000c101924 */
[C---:B------:R-:W-:Y:S01]  /*8360*/  ISETP.GT.AND P4, PT, R0.reuse, 0x8, P2 ;  /* 0x000000080000780c */ /* 0x040fe20001784270 */
[-C--:B------:R-:W-:Y:S01]  /*8370*/  FMUL R83, R83, R155.reuse ;  /* 0x0000009b53537220 */ /* 0x080fe20000400000 */
[----:B------:R-:W-:Y:S01]  /*8380*/  ISETP.GT.AND P2, PT, R3, 0x31, PT ;  /* 0x000000310300780c */ /* 0x000fe20003f44270 */
[----:B------:R1:W-:Y:S01]  /*8390*/  @P5 STG.E desc[UR36][R4.64+0xa0], R11 ;  /* 0x0000a00b04005986 */ /* 0x0003e2000c101924 */
[----:B------:R-:W-:Y:S01]  /*83a0*/  ISETP.GT.AND P5, PT, R0, RZ, P1 ;  /* 0x000000ff0000720c */ /* 0x000fe20000fa4270 */
[----:B------:R-:W-:Y:S01]  /*83b0*/  FMUL R85, R85, R155 ;  /* 0x0000009b55557220 */ /* 0x000fe20000400000 */
[----:B------:R-:W-:Y:S01]  /*83c0*/  F2FP.TF32.F32.PACK_B R47, R47 ;  /* 0x0000002fff2f723e */ /* 0x000fe200024050ff */
[-C--:B0-----:R-:W-:Y:S01]  /*83d0*/  FMUL R9, R46, R155.reuse ;  /* 0x0000009b2e097220 */ /* 0x081fe20000400000 */
        /* <DEDUP_REMOVED lines=8> */
[-C--:B-1----:R-:W-:Y:S01]  /*8460*/  FMUL R11, R52, R155.reuse ;  /* 0x0000009b340b7220 */ /* 0x082fe20000400000 */
[C---:B------:R-:W-:Y:S01]  /*8470*/  ISETP.GT.AND P1, PT, R0.reuse, 0x8, P1 ;  /* 0x000000080000780c */ /* 0x040fe20000f24270 */
[----:B------:R0:W-:Y:S01]  /*8480*/  @P0 STG.E desc[UR36][R6.64+0xa0], R9 ;  /* 0x0000a00906000986 */ /* 0x0001e2000c101924 */
[----:B------:R-:W-:Y:S01]  /*8490*/  ISETP.GT.AND P0, PT, R3, 0x38, PT ;  /* 0x000000380300780c */ /* 0x000fe20003f04270 */
[----:B------:R-:W-:Y:S01]  /*84a0*/  FMUL R93, R93, R155 ;  /* 0x0000009b5d5d7220 */ /* 0x000fe20000400000 */
[----:B------:R-:W-:Y:S01]  /*84b0*/  F2FP.TF32.F32.PACK_B R51, R51 ;  /* 0x00000033ff33723e */ /* 0x000fe200024050ff */
        /* <DEDUP_REMOVED lines=10> */
[C---:B------:R-:W-:Y:S01]  /*8560*/  ISETP.GT.AND P3, PT, R0.reuse, RZ, P2 ;  /* 0x000000ff0000720c */ /* 0x040fe20001764270 */
[----:B------:R-:W-:Y:S01]  /*8570*/  FMUL R99, R99, R155 ;  /* 0x0000009b63637220 */ /* 0x000fe20000400000 */
[----:B------:R-:W-:Y:S01]  /*8580*/  F2FP.TF32.F32.PACK_B R53, R53 ;  /* 0x00000035ff35723e */ /* 0x000fe200024050ff */
[----:B------:R-:W-:Y:S01]  /*8590*/  FMUL R101, R101, R155 ;  /* 0x0000009b65657220 */ /* 0x000fe20000400000 */
[----:B------:R-:W-:Y:S01]  /*85a0*/  F2FP.TF32.F32.PACK_B R9, R9 ;  /* 0x00000009ff09723e */ /* 0x000fe200024050ff */
[-C--:B------:R-:W-:Y:S01]  /*85b0*/  FMUL R103, R103, R155.reuse ;  /* 0x0000009b67677220 */ /* 0x080fe20000400000 */
[----:B------:R-:W-:Y:S01]  /*85c0*/  ISETP.GT.AND P0, PT, R0, 0x8, P0 ;  /* 0x000000080000780c */ /* 0x000fe20000704270 */
[----:B-1----:R-:W-:Y:S01]  /*85d0*/  FMUL R13, R56, R155 ;  /* 0x0000009b380d7220 */ /* 0x002fe20000400000 */
[----:B------:R-:W-:Y:S01]  /*85e0*/  F2FP.TF32.F32.PACK_B R55, R55 ;  /* 0x00000037ff37723e */ /* 0x000fe200024050ff */
        /* <DEDUP_REMOVED lines=15> */
[-C--:B------:R-:W-:Y:S01]  /*86e0*/  FMUL R111, R111, R155.reuse ;  /* 0x0000009b6f6f7220 */ /* 0x080fe20000400000 */
[----:B------:R-:W-:Y:S01]  /*86f0*/  ISETP.GT.AND P1, PT, R0, 0x8, P1 ;  /* 0x000000080000780c */ /* 0x000fe20000f24270 */
[----:B------:R-:W-:Y:S01]  /*8700*/  FMUL R113, R113, R155 ;  /* 0x0000009b71717220 */ /* 0x000fe20000400000 */
[----:B------:R-:W-:Y:S01]  /*8710*/  F2FP.TF32.F32.PACK_B R9, R9 ;  /* 0x00000009ff09723e */ /* 0x000fe200024050ff */
[-C--:B------:R-:W-:Y:S01]  /*8720*/  FMUL R115, R115, R155.reuse ;  /* 0x0000009b73737220 */ /* 0x080fe20000400000 */
[----:B-1----:R-:W-:Y:S01]  /*8730*/  FMUL R11, R60, R155 ;  /* 0x0000009b3c0b7220 */ /* 0x002fe20000400000 */
[----:B------:R-:W-:Y:S01]  /*8740*/  F2FP.TF32.F32.PACK_B R59, R59 ;  /* 0x0000003bff3b723e */ /* 0x000fe200024050ff */
[-C--:B------:R-:W-:Y:S01]  /*8750*/  FMUL R117, R117, R155.reuse ;  /* 0x0000009b75757220 */ /* 0x080fe20000400000 */
        /* <DEDUP_REMOVED lines=58> */
[----:B0-----:R-:W-:Y:S01]  /*8b00*/  FMUL R9, R66, R155 ;  /* 0x0000009b42097220 */ /* 0x001fe20000400000 */
[----:B------:R-:W-:Y:S01]  /*8b10*/  @P3 STG.E desc[UR36][R4.64+0x144], R65 ;  /* 0x0001444104003986 */ /* 0x000fe2000c101924 */
[----:B------:R-:W-:-:S02]  /*8b20*/  ISETP.GT.AND P3, PT, R0, RZ, P2 ;  /* 0x000000ff0000720c */ /* 0x000fc40001764270 */
[----:B------:R-:W-:Y:S02]  /*8b30*/  ISETP.GT.AND P0, PT, R0, 0x8, P0 ;  /* 0x000000080000780c */ /* 0x000fe40000704270 */
[----:B------:R-:W-:Y:S01]  /*8b40*/  F2FP.TF32.F32.PACK_B R9, R9 ;  /* 0x00000009ff09723e */ /* 0x000fe200024050ff */
[----:B-1----:R-:W-:Y:S01]  /*8b50*/  FMUL R13, R72, R155 ;  /* 0x0000009b480d7220 */ /* 0x002fe20000400000 */
[----:B------:R-:W-:-:S03]  /*8b60*/  F2FP.TF32.F32.PACK_B R71, R71 ;  /* 0x00000047ff47723e */ /* 0x000fc600024050ff */
[----:B------:R0:W-:Y:S01]  /*8b70*/  @P1 STG.E desc[UR36][R6.64+0x140], R9 ;  /* 0x0001400906001986 */ /* 0x0001e2000c101924 */
[C---:B------:R-:W-:Y:S02]  /*8b80*/  ISETP.GT.AND P1, PT, R3.reuse, 0x60, PT ;  /* 0x000000600300780c */ /* 0x040fe40003f24270 */
[----:B------:R-:W-:Y:S01]  /*8b90*/  F2FP.TF32.F32.PACK_B R13, R13 ;  /* 0x0000000dff0d723e */ /* 0x000fe200024050ff */
[----:B------:R-:W-:Y:S01]  /*8ba0*/  @P4 STG.E desc[UR36][R6.64+0x144], R67 ;  /* 0x0001444306004986 */ /* 0x000fe2000c101924 */
[C---:B------:R-:W-:Y:S02]  /*8bb0*/  ISETP.GT.AND P4, PT, R0.reuse, 0x8, P2 ;  /* 0x000000080000780c */ /* 0x040fe40001784270 */
[----:B------:R-:W-:Y:S01]  /*8bc0*/  ISETP.GT.AND P2, PT, R3, 0x61, PT ;  /* 0x000000610300780c */ /* 0x000fe20003f44270 */
[----:B------:R1:W-:Y:S01]  /*8bd0*/  @P5 STG.E desc[UR36][R4.64+0x160], R11 ;  /* 0x0001600b04005986 */ /* 0x0003e2000c101924 */
[----:B------:R-:W-:Y:S02]  /*8be0*/  ISETP.GT.AND P5, PT, R0, RZ, P1 ;  /* 0x000000ff0000720c */ /* 0x000fe40000fa4270 */
        /* <DEDUP_REMOVED lines=257> */
[----:B------:R-:W-:Y:S01]  /*9c00*/  @P3 STG.E desc[UR36][R4.64+0x364], R133 ;  /* 0x0003648504003986 */ /* 0x000fe2000c101924 */
[----:B0-----:R-:W-:Y:S01]  /*9c10*/  FMUL R9, R134, R155 ;  /* 0x0000009b86097220 */ /* 0x001fe20000400000 */
[----:B------:R-:W-:-:S02]  /*9c20*/  ISETP.GT.AND P3, PT, R0, RZ, P2 ;  /* 0x000000ff0000720c */ /* 0x000fc40001764270 */
[----:B------:R-:W-:Y:S02]  /*9c30*/  ISETP.GT.AND P1, PT, R0, 0x8, P1 ;  /* 0x000000080000780c */ /* 0x000fe40000f24270 */
[----:B------:R-:W-:Y:S01]  /*9c40*/  F2FP.TF32.F32.PACK_B R9, R9 ;  /* 0x00000009ff09723e */ /* 0x000fe200024050ff */
[----:B-1----:R-:W-:Y:S01]  /*9c50*/  FMUL R11, R140, R155 ;  /* 0x0000009b8c0b7220 */ /* 0x002fe20000400000 */
[----:B------:R-:W-:-:S03]  /*9c60*/  F2FP.TF32.F32.PACK_B R139, R139 ;  /* 0x0000008bff8b723e */ /* 0x000fc600024050ff */
[----:B------:R0:W-:Y:S01]  /*9c70*/  @P0 STG.E desc[UR36][R6.64+0x360], R9 ;  /* 0x0003600906000986 */ /* 0x0001e2000c101924 */
[----:B------:R-:W-:Y:S02]  /*9c80*/  F2FP.TF32.F32.PACK_B R141, R141 ;  /* 0x0000008dff8d723e */ /* 0x000fe400024050ff */
[----:B------:R-:W-:Y:S01]  /*9c90*/  F2FP.TF32.F32.PACK_B R11, R11 ;  /* 0x0000000bff0b723e */ /* 0x000fe200024050ff */
[----:B------:R-:W-:Y:S01]  /*9ca0*/  @P4 STG.E desc[UR36][R6.64+0x364], R135 ;  /* 0x0003648706004986 */ /* 0x000fe2000c101924 */
[C---:B------:R-:W-:Y:S02]  /*9cb0*/  ISETP.GT.AND P4, PT, R3.reuse, 0xe8, PT ;  /* 0x000000e80300780c */ /* 0x040fe40003f84270 */
[----:B------:R-:W-:Y:S01]  /*9cc0*/  F2FP.TF32.F32.PACK_B R143, R143 ;  /* 0x0000008fff8f723e */ /* 0x000fe200024050ff */
[----:B------:R1:W-:Y:S01]  /*9cd0*/  @P5 STG.E desc[UR36][R4.64+0x380], R13 ;  /* 0x0003800d04005986 */ /* 0x0003e2000c101924 */
[----:B------:R-:W-:Y:S02]  /*9ce0*/  ISETP.GT.AND P5, PT, R3, 0xe9, PT ;  /* 0x000000e90300780c */ /* 0x000fe40003fa4270 */
[----:B------:R-:W-:Y:S01]  /*9cf0*/  F2FP.TF32.F32.PACK_B R145, R145 ;  /* 0x00000091ff91723e */ /* 0x000fe200024050ff */
[----:B------:R-:W-:Y:S01]  /*9d00*/  @P3 STG.E desc[UR36][R4.64+0x384], R137 ;  /* 0x0003848904003986 */ /* 0x000fe2000c101924 */
[----:B------:R-:W-:Y:S01]  /*9d10*/  ISETP.GT.AND P3, PT, R0, 0x8, P2 ;  /* 0x000000080000780c */ /* 0x000fe20001764270 */
[----:B0-----:R-:W-:Y:S01]  /*9d20*/  FMUL R9, R138, R155 ;  /* 0x0000009b8a097220 */ /* 0x001fe20000400000 */
[----:B------:R-:W-:-:S02]  /*9d30*/  ISETP.GT.AND P2, PT, R0, RZ, P4 ;  /* 0x000000ff0000720c */ /* 0x000fc40002744270 */
[C---:B------:R-:W-:Y:S02]  /*9d40*/  ISETP.GT.AND P0, PT, R0.reuse, RZ, P5 ;  /* 0x000000ff0000720c */ /* 0x040fe40002f04270 */
[----:B------:R-:W-:Y:S01]  /*9d50*/  ISETP.GT.AND P4, PT, R0, 0x8, P4 ;  /* 0x000000080000780c */ /* 0x000fe20002784270 */
[----:B-1----:R-:W-:Y:S01]  /*9d60*/  FMUL R13, R142, R155 ;  /* 0x0000009b8e0d7220 */ /* 0x002fe20000400000 */
[----:B------:R-:W-:Y:S02]  /*9d70*/  ISETP.GT.AND P5, PT, R0, 0x8, P5 ;  /* 0x000000080000780c */ /* 0x000fe40002fa4270 */
[----:B------:R-:W-:Y:S02]  /*9d80*/  F2FP.TF32.F32.PACK_B R9, R9 ;  /* 0x00000009ff09723e */ /* 0x000fe400024050ff */
[----:B------:R-:W-:Y:S02]  /*9d90*/  F2FP.TF32.F32.PACK_B R13, R13 ;  /* 0x0000000dff0d723e */ /* 0x000fe400024050ff */
[----:B------:R-:W-:Y:S01]  /*9da0*/  F2FP.TF32.F32.PACK_B R147, R147 ;  /* 0x00000093ff93723e */ /* 0x000fe200024050ff */
[----:B------:R0:W-:Y:S01]  /*9db0*/  @P1 STG.E desc[UR36][R6.64+0x380], R9 ;  /* 0x0003800906001986 */ /* 0x0001e2000c101924 */
[----:B------:R-:W-:-:S02]  /*9dc0*/  ISETP.GT.AND P1, PT, R3, 0xf8, PT ;  /* 0x000000f80300780c */ /* 0x000fc40003f24270 */
[----:B------:R-:W-:Y:S01]  /*9dd0*/  F2FP.TF32.F32.PACK_B R149, R149 ;  /* 0x00000095ff95723e */ /* 0x000fe200024050ff */
[----:B------:R-:W-:Y:S01]  /*9de0*/  @P3 STG.E desc[UR36][R6.64+0x384], R139 ;  /* 0x0003848b06003986 */ /* 0x000fe2000c101924 */
[C---:B------:R-:W-:Y:S02]  /*9df0*/  ISETP.GT.AND P3, PT, R3.reuse, 0xf0, PT ;  /* 0x000000f00300780c */ /* 0x040fe40003f64270 */
[----:B------:R-:W-:Y:S01]  /*9e00*/  F2FP.TF32.F32.PACK_B R151, R151 ;  /* 0x00000097ff97723e */ /* 0x000fe200024050ff */
[----:B------:R1:W-:Y:S01]  /*9e10*/  @P2 STG.E desc[UR36][R4.64+0x3a0], R11 ;  /* 0x0003a00b04002986 */ /* 0x0003e2000c101924 */
[----:B------:R-:W-:-:S03]  /*9e20*/  ISETP.GT.AND P2, PT, R3, 0xf1, PT ;  /* 0x000000f10300780c */ /* 0x000fc60003f44270 */
[----:B------:R-:W-:Y:S01]  /*9e30*/  @P0 STG.E desc[UR36][R4.64+0x3a4], R141 ;  /* 0x0003a48d04000986 */ /* 0x000fe2000c101924 */
[----:B------:R-:W-:Y:S01]  /*9e40*/  ISETP.GT.AND P0, PT, R3, 0xf9, PT ;  /* 0x000000f90300780c */ /* 0x000fe20003f04270 */
[-C--:B------:R-:W-:Y:S01]  /*9e50*/  FMUL R3, R144, R155.reuse ;  /* 0x0000009b90037220 */ /* 0x080fe20000400000 */
[----:B0-----:R-:W-:Y:S01]  /*9e60*/  FMUL R9, R146, R155 ;  /* 0x0000009b92097220 */ /* 0x001fe20000400000 */
[----:B------:R0:W-:Y:S01]  /*9e70*/  @P4 STG.E desc[UR36][R6.64+0x3a0], R13 ;  /* 0x0003a00d06004986 */ /* 0x0001e2000c101924 */
[C---:B------:R-:W-:Y:S02]  /*9e80*/  ISETP.GT.AND P4, PT, R0.reuse, RZ, P2 ;  /* 0x000000ff0000720c */ /* 0x040fe40001784270 */
[----:B------:R-:W-:Y:S01]  /*9e90*/  F2FP.TF32.F32.PACK_B R3, R3 ;  /* 0x00000003ff03723e */ /* 0x000fe200024050ff */
[----:B------:R-:W-:Y:S01]  /*9ea0*/  @P5 STG.E desc[UR36][R6.64+0x3a4], R143 ;  /* 0x0003a48f06005986 */ /* 0x000fe2000c101924 */
[----:B------:R-:W-:Y:S01]  /*9eb0*/  ISETP.GT.AND P5, PT, R0, RZ, P3 ;  /* 0x000000ff0000720c */ /* 0x000fe20001fa4270 */
[----:B-1----:R-:W-:Y:S01]  /*9ec0*/  FMUL R11, R148, R155 ;  /* 0x0000009b940b7220 */ /* 0x002fe20000400000 */
[----:B------:R-:W-:-:S02]  /*9ed0*/  ISETP.GT.AND P3, PT, R0, 0x8, P3 ;  /* 0x000000080000780c */ /* 0x000fc40001f64270 */
[----:B------:R-:W-:Y:S02]  /*9ee0*/  ISETP.GT.AND P2, PT, R0, 0x8, P2 ;  /* 0x000000080000780c */ /* 0x000fe40001744270 */
[----:B------:R-:W-:Y:S01]  /*9ef0*/  F2FP.TF32.F32.PACK_B R9, R9 ;  /* 0x00000009ff09723e */ /* 0x000fe200024050ff */
[----:B0-----:R-:W-:Y:S01]  /*9f00*/  FMUL R13, R150, R155 ;  /* 0x0000009b960d7220 */ /* 0x001fe20000400000 */
[----:B------:R-:W-:-:S04]  /*9f10*/  F2FP.TF32.F32.PACK_B R11, R11 ;  /* 0x0000000bff0b723e */ /* 0x000fc800024050ff */
[----:B------:R-:W-:Y:S01]  /*9f20*/  F2FP.TF32.F32.PACK_B R13, R13 ;  /* 0x0000000dff0d723e */ /* 0x000fe200024050ff */
[----:B------:R-:W-:Y:S01]  /*9f30*/  @P5 STG.E desc[UR36][R4.64+0x3c0], R3 ;  /* 0x0003c00304005986 */ /* 0x000fe2000c101924 */
[C---:B------:R-:W-:Y:S02]  /*9f40*/  ISETP.GT.AND P5, PT, R0.reuse, RZ, P1 ;  /* 0x000000ff0000720c */ /* 0x040fe40000fa4270 */
[C---:B------:R-:W-:Y:S01]  /*9f50*/  ISETP.GT.AND P1, PT, R0.reuse, 0x8, P1 ;  /* 0x000000080000780c */ /* 0x040fe20000f24270 */
[----:B------:R-:W-:Y:S01]  /*9f60*/  @P4 STG.E desc[UR36][R4.64+0x3c4], R145 ;  /* 0x0003c49104004986 */ /* 0x000fe2000c101924 */
[C---:B------:R-:W-:Y:S02]  /*9f70*/  ISETP.GT.AND P4, PT, R0.reuse, RZ, P0 ;  /* 0x000000ff0000720c */ /* 0x040fe40000784270 */
[----:B------:R-:W-:Y:S01]  /*9f80*/  ISETP.GT.AND P0, PT, R0, 0x8, P0 ;  /* 0x000000080000780c */ /* 0x000fe20000704270 */
[----:B------:R-:W-:Y:S04]  /*9f90*/  @P3 STG.E desc[UR36][R6.64+0x3c0], R9 ;  /* 0x0003c00906003986 */ /* 0x000fe8000c101924 */
[----:B------:R-:W-:Y:S04]  /*9fa0*/  @P2 STG.E desc[UR36][R6.64+0x3c4], R147 ;  /* 0x0003c49306002986 */ /* 0x000fe8000c101924 */
[----:B------:R-:W-:Y:S04]  /*9fb0*/  @P5 STG.E desc[UR36][R4.64+0x3e0], R11 ;  /* 0x0003e00b04005986 */ /* 0x000fe8000c101924 */
[----:B------:R0:W-:Y:S02]  /*9fc0*/  @P4 STG.E desc[UR36][R4.64+0x3e4], R149 ;  /* 0x0003e49504004986 */ /* 0x0001e4000c101924 */
[----:B0-----:R-:W-:-:S02]  /*9fd0*/  @P1 IMAD.MOV.U32 R4, RZ, RZ, R6 ;  /* 0x000000ffff041224 */ /* 0x001fc400078e0006 */
[----:B------:R-:W-:-:S05]  /*9fe0*/  @P1 IMAD.MOV.U32 R5, RZ, RZ, R7 ;  /* 0x000000ffff051224 */ /* 0x000fca00078e0007 */
[----:B------:R0:W-:Y:S04]  /*9ff0*/  @P1 STG.E desc[UR36][R4.64+0x3e0], R13 ;  /* 0x0003e00d04001986 */ /* 0x0001e8000c101924 */
[----:B------:R0:W-:Y:S02]  /*a000*/  @P0 STG.E desc[UR36][R6.64+0x3e4], R151 ;  /* 0x0003e49706000986 */ /* 0x0001e4000c101924 */
.L_x_286:
[----:B------:R-:W-:Y:S05]  /*a010*/  BSYNC B0 ;  /* 0x0000000000007941 */ /* 0x000fea0003800000 */
.L_x_32:
[----:B------:R-:W-:Y:S01]  /*a020*/  ULDC UR4, c[0x0][0xc] ;  /* 0x0000030000047ab9 */ /* 0x000fe20000000800 */
[----:B------:R-:W-:Y:S01]  /*a030*/  ULDC UR5, c[0x0][0x10] ;  /* 0x0000040000057ab9 */ /* 0x000fe20000000800 */
[----:B0-----:R-:W0:Y:S01]  /*a040*/  LDC R3, c[0x0][0x14] ;  /* 0x00000500ff037b82 */ /* 0x001e220000000800 */
[----:B------:R-:W-:Y:S01]  /*a050*/  UIMAD.WIDE.U32 UR4, UR4, UR5, URZ ;  /* 0x00000005040472a5 */ /* 0x000fe2000f8e003f */
[----:B------:R-:W-:Y:S01]  /*a060*/  PRMT R0, RZ, 0x7610, R0 ;  /* 0x00007610ff007816 */ /* 0x000fe20000000000 */
[----:B------:R-:W-:Y:S02]  /*a070*/  IMAD.MOV.U32 R153, RZ, RZ, -0x1 ;  /* 0xffffffffff997424 */ /* 0x000fe400078e00ff */
[----:B------:R-:W-:Y:S02]  /*a080*/  IMAD.MOV.U32 R23, RZ, RZ, -0x1 ;  /* 0xffffffffff177424 */ /* 0x000fe400078e00ff */
[----:B0-----:R-:W-:-:S04]  /*a090*/  IMAD.WIDE.U32 R16, R3, UR4, R16 ;  /* 0x0000000403107c25 */ /* 0x001fc8000f8e0010 */
[----:B------:R-:W-:Y:S01]  /*a0a0*/  IMAD R3, R3, UR5, RZ ;  /* 0x0000000503037c24 */ /* 0x000fe2000f8e02ff */
[----:B------:R-:W-:Y:S02]  /*a0b0*/  ULDC.64 UR4, c[0x0][0x650] ;  /* 0x0001940000047ab9 */ /* 0x000fe40000000a00 */
[----:B------:R-:W-:Y:S01]  /*a0c0*/  ISETP.GE.U32.AND P0, PT, R16, UR4, PT ;  /* 0x0000000410007c0c */ /* 0x000fe2000bf06070 */
[----:B------:R-:W-:-:S05]  /*a0d0*/  IMAD.IADD R17, R17, 0x1, R3 ;  /* 0x0000000111117824 */ /* 0x000fca00078e0203 */
[----:B------:R-:W-:-:S13]  /*a0e0*/  ISETP.GE.U32.AND.EX P0, PT, R17, UR5, PT, P0 ;  /* 0x0000000511007c0c */ /* 0x000fda000bf06100 */
[----:B------:R-:W-:Y:S05]  /*a0f0*/  @P0 BRA `(.L_x_287) ;  /* 0x0000000400640947 */ /* 0x000fea0003800000 */
[----:B------:R-:W0:Y:S01]  /*a100*/  S2R R12, SR_CTAID.X ;  /* 0x00000000000c7919 */ /* 0x000e220000002500 */
[----:B---3--:R-:W3:Y:S01]  /*a110*/  LDC.64 R10, c[0x0][0x628] ;  /* 0x00018a00ff0a7b82 */ /* 0x008ee20000000a00 */
[----:B------:R-:W-:Y:S01]  /*a120*/  ULDC UR4, c[0x0][0x150] ;  /* 0x0000540000047ab9 */ /* 0x000fe20000000800 */
[----:B-12-4-:R-:W-:Y:S01]  /*a130*/  IMAD.MOV.U32 R8, RZ, RZ, R16 ;  /* 0x000000ffff087224 */ /* 0x016fe200078e0010 */
[----:B-----5:R-:W1:Y:S01]  /*a140*/  S2R R24, SR_CTAID.Y ;  /* 0x0000000000187919 */ /* 0x020e620000002600 */
[----:B------:R-:W-:-:S04]  /*a150*/  IMAD.MOV.U32 R9, RZ, RZ, R17 ;  /* 0x000000ffff097224 */ /* 0x000fc800078e0011 */
[----:B------:R-:W2:Y:S08]  /*a160*/  LDC R21, c[0x0][0x144] ;  /* 0x00005100ff157b82 */ /* 0x000eb00000000800 */
[----:B------:R-:W4:Y:S08]  /*a170*/  LDC R0, c[0x0][0x630] ;  /* 0x00018c00ff007b82 */ /* 0x000f300000000800 */
[----:B------:R-:W1:Y:S01]  /*a180*/  LDC.64 R14, c[0x0][0x620] ;  /* 0x00018800ff0e7b82 */ /* 0x000e620000000a00 */
[----:B---3--:R-:W-:-:S04]  /*a190*/  ISETP.NE.U32.AND P0, PT, R10, RZ, PT ;  /* 0x000000ff0a00720c */ /* 0x008fc80003f05070 */
[----:B------:R-:W-:Y:S02]  /*a1a0*/  ISETP.NE.AND.EX P0, PT, R11, RZ, PT, P0 ;  /* 0x000000ff0b00720c */ /* 0x000fe40003f05300 */
[----:B0-----:R-:W-:-:S05]  /*a1b0*/  I2FP.F32.U32 R3, R12 ;  /* 0x0000000c00037245 */ /* 0x001fca0000201000 */
[----:B------:R-:W-:-:S04]  /*a1c0*/  FMUL R3, R3, UR4 ;  /* 0x0000000403037c20 */ /* 0x000fc80008400000 */
[----:B------:R0:W3:Y:S02]  /*a1d0*/  F2I.U32.TRUNC.NTZ R20, R3 ;  /* 0x0000000300147305 */ /* 0x0000e4000020f000 */
[----:B--2-4-:R-:W-:Y:S05]  /*a1e0*/  @!P0 BRA `(.L_x_288) ;  /* 0x0000000000288947 */ /* 0x014fea0003800000 */
[----:B0-----:R-:W0:Y:S02]  /*a1f0*/  LDC R3, c[0x0][0x634] ;  /* 0x00018d00ff037b82 */ /* 0x001e240000000800 */
        /* <DEDUP_REMOVED lines=9> */
.L_x_288:
[----:B------:R-:W2:Y:S01]  /*a290*/  LDC.64 R28, c[0x0][0x640] ;  /* 0x00019000ff1c7b82 */ /* 0x000ea20000000a00 */
[-CC-:B------:R-:W-:Y:S01]  /*a2a0*/  SHF.R.U64 R23, R8, R0.reuse, R9.reuse ;  /* 0x0000000008177219 */ /* 0x180fe20000001209 */
[----:B---3--:R-:W-:Y:S01]  /*a2b0*/  IMAD.MOV R20, RZ, RZ, -R20 ;  /* 0x000000ffff147224 */ /* 0x008fe200078e0a14 */
[----:B------:R-:W-:Y:S01]  /*a2c0*/  SHF.R.U32.HI R0, RZ, R0, R9 ;  /* 0x00000000ff007219 */ /* 0x000fe20000011609 */
[----:B------:R-:W-:Y:S01]  /*a2d0*/  ULDC UR4, c[0x0][0x154] ;  /* 0x0000550000047ab9 */ /* 0x000fe20000000800 */
[----:B0-----:R-:W-:Y:S01]  /*a2e0*/  IADD3 R3, P0, RZ, -R23, RZ ;  /* 0x80000017ff037210 */ /* 0x001fe20007f1e0ff */
[----:B------:R-:W-:Y:S02]  /*a2f0*/  IMAD R21, R21, R20, R12 ;  /* 0x0000001415157224 */ /* 0x000fe400078e020c */
[----:B------:R-:W0:Y:S01]  /*a300*/  LDC R6, c[0x0][0x618] ;  /* 0x00018600ff067b82 */ /* 0x000e220000000800 */
[----:B------:R-:W-:Y:S02]  /*a310*/  IMAD.MOV.U32 R7, RZ, RZ, 0x1 ;  /* 0x00000001ff077424 */ /* 0x000fe400078e00ff */
[----:B------:R-:W-:-:S04]  /*a320*/  IMAD.X R5, RZ, RZ, ~R0, P0 ;  /* 0x000000ffff057224 */ /* 0x000fc800000e0e00 */
[-C--:B-1----:R-:W-:Y:S01]  /*a330*/  IMAD R0, R5, R14.reuse, RZ ;  /* 0x0000000e05007224 */ /* 0x082fe200078e02ff */
[----:B------:R-:W1:Y:S01]  /*a340*/  LDC R8, c[0x0][0x608] ;  /* 0x00018200ff087b82 */ /* 0x000e620000000800 */
[----:B------:R-:W-:-:S04]  /*a350*/  IMAD.WIDE.U32 R4, R3, R14, R16 ;  /* 0x0000000e03047225 */ /* 0x000fc800078e0010 */
[----:B------:R-:W-:Y:S01]  /*a360*/  IMAD R3, R3, R15, R0 ;  /* 0x0000000f03037224 */ /* 0x000fe200078e0200 */
[----:B------:R-:W-:Y:S02]  /*a370*/  I2FP.F32.U32 R0, R24 ;  /* 0x0000001800007245 */ /* 0x000fe40000201000 */
[----:B------:R-:W3:Y:S01]  /*a380*/  LDC R26, c[0x0][0x658] ;  /* 0x00019600ff1a7b82 */ /* 0x000ee20000000800 */
[----:B------:R-:W-:Y:S01]  /*a390*/  IMAD.IADD R3, R5, 0x1, R3 ;  /* 0x0000000105037824 */ /* 0x000fe200078e0203 */
[----:B--2---:R-:W-:Y:S01]  /*a3a0*/  ISETP.NE.U32.AND P0, PT, R28, RZ, PT ;  /* 0x000000ff1c00720c */ /* 0x004fe20003f05070 */
[----:B------:R-:W-:Y:S01]  /*a3b0*/  FMUL R0, R0, UR4 ;  /* 0x0000000400007c20 */ /* 0x000fe20008400000 */
[----:B------:R-:W-:Y:S02]  /*a3c0*/  IMAD.MOV.U32 R5, RZ, RZ, -0x1 ;  /* 0xffffffffff057424 */ /* 0x000fe400078e00ff */
[----:B------:R-:W-:Y:S01]  /*a3d0*/  ISETP.NE.AND.EX P0, PT, R29, RZ, PT, P0 ;  /* 0x000000ff1d00720c */ /* 0x000fe20003f05300 */
[----:B------:R2:W4:Y:S01]  /*a3e0*/  F2I.U32.TRUNC.NTZ R13, R0 ;  /* 0x00000000000d7305 */ /* 0x000522000020f000 */
[----:B------:R-:W2:Y:S01]  /*a3f0*/  LDC R15, c[0x0][0x148] ;  /* 0x00005200ff0f7b82 */ /* 0x000ea20000000800 */
[----:B0-----:R-:W-:-:S02]  /*a400*/  SHF.R.U64 R12, R4, R6, R3 ;  /* 0x00000006040c7219 */ /* 0x001fc40000001203 */
[----:B------:R-:W-:-:S05]  /*a410*/  SHF.R.U32.HI R3, RZ, R6, R3 ;  /* 0x00000006ff037219 */ /* 0x000fca0000011603 */
[----:B------:R-:W0:Y:S01]  /*a420*/  LDC R20, c[0x0][0x600] ;  /* 0x00018000ff147b82 */ /* 0x000e220000000800 */
[-CC-:B-1----:R-:W-:Y:S02]  /*a430*/  SHF.R.U64 R10, R12, R8.reuse, R3.reuse ;  /* 0x000000080c0a7219 */ /* 0x182fe40000001203 */
[----:B------:R-:W-:-:S05]  /*a440*/  SHF.R.U32.HI R3, RZ, R8, R3 ;  /* 0x00000008ff037219 */ /* 0x000fca0000011603 */
[----:B------:R-:W1:Y:S01]  /*a450*/  LDC R27, c[0x0][0x648] ;  /* 0x00019200ff1b7b82 */ /* 0x000e620000000800 */
[-C--:B---3--:R-:W-:Y:S02]  /*a460*/  SHF.L.U32 R4, R5, R26.reuse, RZ ;  /* 0x0000001a05047219 */ /* 0x088fe400000006ff */
[--C-:B------:R-:W-:Y:S02]  /*a470*/  SHF.R.U64 R14, R10, R26, R3.reuse ;  /* 0x0000001a0a0e7219 */ /* 0x100fe40000001203 */
[----:B------:R-:W-:Y:S02]  /*a480*/  LOP3.LUT R25, RZ, R4, RZ, 0x33, !PT ;  /* 0x00000004ff197212 */ /* 0x000fe400078e33ff */
[-C--:B------:R-:W-:Y:S01]  /*a490*/  SHF.R.U32.HI R5, RZ, R26.reuse, R3 ;  /* 0x0000001aff057219 */ /* 0x080fe20000011603 */
[----:B------:R-:W3:Y:S01]  /*a4a0*/  LDC R30, c[0x0][0x638] ;  /* 0x00018e00ff1e7b82 */ /* 0x000ee20000000800 */
[----:B------:R-:W-:Y:S01]  /*a4b0*/  SHF.L.U32 R154, R7, R26, RZ ;  /* 0x0000001a079a7219 */ /* 0x000fe200000006ff */
[----:B------:R-:W-:-:S06]  /*a4c0*/  IMAD.MOV.U32 R4, RZ, RZ, R14 ;  /* 0x000000ffff047224 */ /* 0x000fcc00078e000e */
[----:B------:R-:W0:Y:S01]  /*a4d0*/  LDC R31, c[0x0][0x610] ;  /* 0x00018400ff1f7b82 */ /* 0x000e220000000800 */
[----:B----4-:R-:W-:Y:S05]  /*a4e0*/  @!P0 BRA `(.L_x_289) ;  /* 0x0000000000288947 */ /* 0x010fea0003800000 */
        /* <DEDUP_REMOVED lines=10> */
.L_x_289:
[----:B------:R-:W-:Y:S01]  /*a590*/  ISETP.NE.AND P0, PT, R2, 0x1, PT ;  /* 0x000000010200780c */ /* 0x000fe20003f05270 */
[----:B0-----:R-:W-:Y:S01]  /*a5a0*/  VIADD R7, R20, 0xffffffff ;  /* 0xffffffff14077836 */ /* 0x001fe20000000000 */
[----:B-12---:R-:W-:Y:S01]  /*a5b0*/  SHF.R.U64 R0, R4, R27, R5 ;  /* 0x0000001b04007219 */ /* 0x006fe20000001205 */
[----:B------:R-:W-:Y:S01]  /*a5c0*/  IMAD.MOV R13, RZ, RZ, -R13 ;  /* 0x000000ffff0d7224 */ /* 0x000fe200078e0a0d */
[----:B------:R-:W-:Y:S01]  /*a5d0*/  LOP3.LUT R5, R10, R25, RZ, 0xc0, !PT ;  /* 0x000000190a057212 */ /* 0x000fe200078ec0ff */
[----:B------:R-:W-:Y:S02]  /*a5e0*/  IMAD.MOV.U32 R4, RZ, RZ, 0x1 ;  /* 0x00000001ff047424 */ /* 0x000fe400078e00ff */
[----:B------:R-:W-:Y:S02]  /*a5f0*/  IMAD.MOV R3, RZ, RZ, -R0 ;  /* 0x000000ffff037224 */ /* 0x000fe400078e0a00 */
[----:B------:R-:W-:Y:S01]  /*a600*/  IMAD R154, R154, R0, R5 ;  /* 0x000000009a9a7224 */ /* 0x000fe200078e0205 */
[----:B------:R-:W-:Y:S01]  /*a610*/  LOP3.LUT R5, R12, R7, RZ, 0xc0, !PT ;  /* 0x000000070c057212 */ /* 0x000fe200078ec0ff */
[----:B---3--:R-:W-:-:S02]  /*a620*/  IMAD R0, R3, R30, R14 ;  /* 0x0000001e03007224 */ /* 0x008fc400078e020e */
[----:B------:R-:W-:Y:S02]  /*a630*/  @P0 IMAD R21, R15, R13, R24 ;  /* 0x0000000d0f150224 */ /* 0x000fe400078e0218 */
[----:B------:R-:W-:Y:S01]  /*a640*/  IMAD R3, R0, R20, R5 ;  /* 0x0000001400037224 */ /* 0x000fe200078e0205 */
[----:B------:R-:W-:Y:S01]  /*a650*/  PRMT R0, R4, 0x7610, R0 ;  /* 0x0000761004007816 */ /* 0x000fe20000000000 */
[----:B------:R-:W-:-:S05]  /*a660*/  IMAD R154, R154, R31, R21 ;  /* 0x0000001f9a9a7224 */ /* 0x000fca00078e0215 */
[----:B------:R-:W-:Y:S02]  /*a670*/  SEL R153, R3, R154, !P0 ;  /* 0x0000009a03997207 */ /* 0x000fe40004000000 */
[----:B------:R-:W-:-:S07]  /*a680*/  SEL R154, R154, R3, !P0 ;  /* 0x000000039a9a7207 */ /* 0x000fce0004000000 */
.L_x_287:
[----:B------:R-:W-:-:S13]  /*a690*/  LOP3.LUT P0, RZ, R0, 0xff, RZ, 0xc0, !PT ;  /* 0x000000ff00ff7812 */ /* 0x000fda000780c0ff */
[----:B------:R-:W-:Y:S05]  /*a6a0*/  @P0 BRA `(.L_x_290) ;  /* 0xffffff6800d40947 */ /* 0x000fea000383ffff */
[----:B------:R-:W-:Y:S05]  /*a6b0*/  EXIT ;  /* 0x000000000000794d */ /* 0x000fea0003800000 */
.L_x_7:
[----:B0-----:R-:W-:Y:S01]  /*a6c0*/  ULDC.64 UR4, c[0x0][0x650] ;  /* 0x0001940000047ab9 */ /* 0x001fe20000000a00 */
        /* <DEDUP_REMOVED lines=25> */
.L_x_292:
[----:B------:R-:W0:Y:S01]  /*a860*/  LDC.64 R28, c[0x0][0x640] ;  /* 0x00019000ff1c7b82 */ /* 0x000e220000000a00 */
[-CC-:B------:R-:W-:Y:S01]  /*a870*/  SHF.R.U64 R22, R12, R6.reuse, R13.reuse ;  /* 0x000000060c167219 */ /* 0x180fe2000000120d */
[----:B------:R-:W-:Y:S01]  /*a880*/  IMAD.MOV.U32 R30, RZ, RZ, 0x1 ;  /* 0x00000001ff1e7424 */ /* 0x000fe200078e00ff */
[----:B------:R-:W-:Y:S02]  /*a890*/  SHF.R.U32.HI R6, RZ, R6, R13 ;  /* 0x00000006ff067219 */ /* 0x000fe4000001160d */
        /* <DEDUP_REMOVED lines=8> */
[----:B------:R-:W-:Y:S01]  /*a920*/  IMAD.IADD R9, R9, 0x1, R11 ;  /* 0x0000000109097824 */ /* 0x000fe200078e020b */
[----:B0-----:R-:W-:-:S04]  /*a930*/  ISETP.NE.U32.AND P0, PT, R28, RZ, PT ;  /* 0x000000ff1c00720c */ /* 0x001fc80003f05070 */
[----:B------:R-:W-:Y:S02]  /*a940*/  ISETP.NE.AND.EX P0, PT, R29, RZ, PT, P0 ;  /* 0x000000ff1d00720c */ /* 0x000fe40003f05300 */
[----:B------:R-:W0:Y:S01]  /*a950*/  LDC R20, c[0x0][0x600] ;  /* 0x00018000ff147b82 */ /* 0x000e220000000800 */
[-CC-:B-1----:R-:W-:Y:S01]  /*a960*/  SHF.R.U64 R14, R8, R10.reuse, R9.reuse ;  /* 0x0000000a080e7219 */ /* 0x182fe20000001209 */
[----:B------:R-:W-:Y:S01]  /*a970*/  IMAD.MOV.U32 R8, RZ, RZ, -0x1 ;  /* 0xffffffffff087424 */ /* 0x000fe200078e00ff */
[----:B------:R-:W-:-:S05]  /*a980*/  SHF.R.U32.HI R9, RZ, R10, R9 ;  /* 0x0000000aff097219 */ /* 0x000fca0000011609 */
[----:B------:R-:W1:Y:S01]  /*a990*/  LDC R26, c[0x0][0x648] ;  /* 0x00019200ff1a7b82 */ /* 0x000e620000000800 */
[-CC-:B--2---:R-:W-:Y:S02]  /*a9a0*/  SHF.R.U64 R21, R14, R12.reuse, R9.reuse ;  /* 0x0000000c0e157219 */ /* 0x184fe40000001209 */
[----:B------:R-:W-:-:S05]  /*a9b0*/  SHF.R.U32.HI R6, RZ, R12, R9 ;  /* 0x0000000cff067219 */ /* 0x000fca0000011609 */
[----:B------:R-:W2:Y:S01]  /*a9c0*/  LDC R27, c[0x0][0x638] ;  /* 0x00018e00ff1b7b82 */ /* 0x000ea20000000800 */
[-C--:B---3--:R-:W-:Y:S02]  /*a9d0*/  SHF.L.U32 R8, R8, R25.reuse, RZ ;  /* 0x0000001908087219 */ /* 0x088fe400000006ff */
[-CC-:B------:R-:W-:Y:S02]  /*a9e0*/  SHF.R.U64 R23, R21, R25.reuse, R6.reuse ;  /* 0x0000001915177219 */ /* 0x180fe40000001206 */
[----:B------:R-:W-:Y:S02]  /*a9f0*/  LOP3.LUT R32, RZ, R8, RZ, 0x33, !PT ;  /* 0x00000008ff207212 */ /* 0x000fe400078e33ff */
[----:B------:R-:W-:Y:S01]  /*aa00*/  SHF.R.U32.HI R9, RZ, R25, R6 ;  /* 0x00000019ff097219 */ /* 0x000fe20000011606 */
[----:B------:R-:W3:Y:S01]  /*aa10*/  LDC R31, c[0x0][0x610] ;  /* 0x00018400ff1f7b82 */ /* 0x000ee20000000800 */
[----:B------:R-:W-:Y:S01]  /*aa20*/  IMAD.MOV.U32 R8, RZ, RZ, R23 ;  /* 0x000000ffff087224 */ /* 0x000fe200078e0017 */
[----:B------:R-:W-:Y:S06]  /*aa30*/  @!P0 BRA `(.L_x_293) ;  /* 0x0000000000288947 */ /* 0x000fec0003800000 */
        /* <DEDUP_REMOVED lines=10> */
.L_x_293:
[----:B------:R-:W-:Y:S02]  /*aae0*/  ISETP.NE.AND P0, PT, R2, 0x1, PT ;  /* 0x000000010200780c */ /* 0x000fe40003f05270 */
[----:B-1----:R-:W-:Y:S01]  /*aaf0*/  SHF.R.U64 R6, R8, R26, R9 ;  /* 0x0000001a08067219 */ /* 0x002fe20000001209 */
[----:B0-----:R-:W-:Y:S01]  /*ab00*/  VIADD R9, R20, 0xffffffff ;  /* 0xffffffff14097836 */ /* 0x001fe20000000000 */
[----:B------:R-:W-:Y:S02]  /*ab10*/  SHF.L.U32 R30, R30, R25, RZ ;  /* 0x000000191e1e7219 */ /* 0x000fe400000006ff */
[----:B------:R-:W-:Y:S01]  /*ab20*/  LOP3.LUT R5, R21, R32, RZ, 0xc0, !PT ;  /* 0x0000002015057212 */ /* 0x000fe200078ec0ff */
[----:B------:R-:W-:-:S04]  /*ab30*/  IMAD.MOV R8, RZ, RZ, -R6 ;  /* 0x000000ffff087224 */ /* 0x000fc800078e0a06 */
[----:B------:R-:W-:Y:S01]  /*ab40*/  IMAD R6, R30, R6, R5 ;  /* 0x000000061e067224 */ /* 0x000fe200078e0205 */
[----:B------:R-:W-:Y:S01]  /*ab50*/  LOP3.LUT R5, R14, R9, RZ, 0xc0, !PT ;  /* 0x000000090e057212 */ /* 0x000fe200078ec0ff */
[----:B------:R-:W-:Y:S02]  /*ab60*/  @P0 IMAD R3, R7, R24, R4 ;  /* 0x0000001807030224 */ /* 0x000fe400078e0204 */
[----:B--2---:R-:W-:Y:S02]  /*ab70*/  IMAD R4, R8, R27, R23 ;  /* 0x0000001b08047224 */ /* 0x004fe400078e0217 */
[----:B---3--:R-:W-:Y:S02]  /*ab80*/  IMAD R3, R6, R31, R3 ;  /* 0x0000001f06037224 */ /* 0x008fe400078e0203 */
[----:B------:R-:W-:Y:S02]  /*ab90*/  IMAD R4, R4, R20, R5 ;  /* 0x0000001404047224 */ /* 0x000fe400078e0205 */
[----:B------:R-:W-:-:S02]  /*aba0*/  IMAD.MOV.U32 R8, RZ, RZ, 0x1 ;  /* 0x00000001ff087424 */ /* 0x000fc400078e00ff */
[----:B------:R-:W-:Y:S01]  /*abb0*/  IMAD.MOV.U32 R6, RZ, RZ, R22 ;  /* 0x000000ffff067224 */ /* 0x000fe200078e0016 */
[----:B------:R-:W-:Y:S02]  /*abc0*/  SEL R21, R4, R3, !P0 ;  /* 0x0000000304157207 */ /* 0x000fe40004000000 */
[----:B------:R-:W-:-:S07]  /*abd0*/  SEL R20, R3, R4, !P0 ;  /* 0x0000000403147207 */ /* 0x000fce0004000000 */
.L_x_291:
[----:B------:R-:W-:-:S08]  /*abe0*/  NOP ;  /* 0x0000000000007918 */ /* 0x000fd00000000000 */
[----:B------:R-:W0:-:S00]  /*abf0*/  USETMAXREG.DEALLOC.CTAPOOL 0x28 ;  /* 0x00000028000079c8 */ /* 0x000e0000080e0500 */
[----:B0-----:R-:W-:-:S13]  /*ac00*/  ISETP.NE.AND P0, PT, R0, RZ, PT ;  /* 0x000000ff0000720c */ /* 0x001fda0003f05270 */
[----:B------:R-:W-:Y:S05]  /*ac10*/  @P0 EXIT ;  /* 0x000000000000094d */ /* 0x000fea0003800000 */
[----:B------:R-:W-:Y:S01]  /*ac20*/  LOP3.LUT P0, RZ, R8, 0xff, RZ, 0xc0, !PT ;  /* 0x000000ff08ff7812 */ /* 0x000fe2000780c0ff */
[----:B------:R-:W-:Y:S02]  /*ac30*/  IMAD.MOV.U32 R0, RZ, RZ, 0x1 ;  /* 0x00000001ff007424 */ /* 0x000fe400078e00ff */
[----:B------:R-:W-:-:S10]  /*ac40*/  IMAD.MOV.U32 R3, RZ, RZ, RZ ;  /* 0x000000ffff037224 */ /* 0x000fd400078e00ff */
[----:B------:R-:W-:Y:S05]  /*ac50*/  @!P0 BRA `(.L_x_294) ;  /* 0x0000000c00788947 */ /* 0x000fea0003800000 */
[----:B------:R-:W0:Y:S01]  /*ac60*/  LDC R0, c[0x0][0x28c] ;  /* 0x0000a300ff007b82 */ /* 0x000e220000000800 */
[----:B------:R-:W1:Y:S01]  /*ac70*/  S2R R11, SR_CgaCtaId ;  /* 0x00000000000b7919 */ /* 0x000e620000008800 */
[----:B------:R-:W-:Y:S01]  /*ac80*/  ULDC UR5, c[0x0][0x658] ;  /* 0x0001960000057ab9 */ /* 0x000fe20000000800 */
[----:B------:R-:W-:Y:S01]  /*ac90*/  UMOV UR7, 0xffffffff ;  /* 0xffffffff00077882 */ /* 0x000fe20000000000 */
[----:B------:R-:W-:Y:S01]  /*aca0*/  ULDC UR6, c[0x0][0xc] ;  /* 0x0000030000067ab9 */ /* 0x000fe20000000800 */
[----:B------:R-:W-:Y:S01]  /*acb0*/  USHF.L.U32 UR9, UR7, UR5, URZ ;  /* 0x0000000507097299 */ /* 0x000fe2000800063f */
[----:B------:R-:W-:Y:S01]  /*acc0*/  BSSY B0, `(.L_x_294) ;  /* 0x00000d7000007945 */ /* 0x000fe20003800000 */
[----:B------:R-:W-:Y:S01]  /*acd0*/  UMOV UR8, 0x1 ;  /* 0x0000000100087882 */ /* 0x000fe20000000000 */
[----:B------:R-:W-:Y:S01]  /*ace0*/  ULDC UR7, c[0x0][0x10] ;  /* 0x0000040000077ab9 */ /* 0x000fe20000000800 */
[----:B------:R-:W-:Y:S01]  /*acf0*/  USHF.L.U32 UR5, UR8, UR5, URZ ;  /* 0x0000000508057299 */ /* 0x000fe2000800063f */
[----:B------:R-:W-:Y:S01]  /*ad00*/  IMAD.MOV.U32 R9, RZ, RZ, 0x1 ;  /* 0x00000001ff097424 */ /* 0x000fe200078e00ff */
[----:B------:R-:W-:Y:S01]  /*ad10*/  UIMAD.WIDE.U32 UR6, UR6, UR7, URZ ;  /* 0x00000007060672a5 */ /* 0x000fe2000f8e003f */
[----:B------:R-:W-:Y:S01]  /*ad20*/  LOP3.LUT R13, R19, 0x2, RZ, 0xfc, !PT ;  /* 0x00000002130d7812 */ /* 0x000fe200078efcff */
[----:B------:R-:W-:Y:S01]  /*ad30*/  ULDC UR8, c[0x0][0x14] ;  /* 0x0000050000087ab9 */ /* 0x000fe20000000800 */
[----:B------:R-:W-:Y:S01]  /*ad40*/  ULDC UR4, c[0x0][0x600] ;  /* 0x0001800000047ab9 */ /* 0x000fe20000000800 */
[----:B------:R-:W-:-:S02]  /*ad50*/  UIMAD.WIDE.U32 UR30, UR6, UR8, URZ ;  /* 0x00000008061e72a5 */ /* 0x000fc4000f8e003f */
[----:B------:R-:W-:Y:S02]  /*ad60*/  UIMAD UR7, UR7, UR8, URZ ;  /* 0x00000008070772a4 */ /* 0x000fe4000f8e023f */
[----:B------:R-:W-:Y:S02]  /*ad70*/  UIADD3 UR4, UR4, -0x1, URZ ;  /* 0xffffffff04047890 */ /* 0x000fe4000fffe03f */
[----:B------:R-:W-:Y:S02]  /*ad80*/  ULOP3.LUT UR6, URZ, UR9, URZ, 0x33, !UPT ;  /* 0x000000093f067292 */ /* 0x000fe4000f8e333f */
[----:B------:R-:W-:Y:S01]  /*ad90*/  UIADD3 UR7, UR31, UR7, URZ ;  /* 0x000000071f077290 */ /* 0x000fe2000fffe03f */
[----:B0-----:R-:W-:Y:S01]  /*ada0*/  VIADD R0, R0, 0x3f ;  /* 0x0000003f00007836 */ /* 0x001fe20000000000 */
[----:B------:R-:W-:-:S04]  /*adb0*/  ULDC.64 UR38, c[0x0][0x198] ;  /* 0x0000660000267ab9 */ /* 0x000fc80000000a00 */
[----:B------:R-:W-:-:S04]  /*adc0*/  SHF.R.S32.HI R3, RZ, 0x1f, R0 ;  /* 0x0000001fff037819 */ /* 0x000fc80000011400 */
[----:B------:R-:W-:Y:S01]  /*add0*/  LEA.HI R8, R3, R0, RZ, 0x6 ;  /* 0x0000000003087211 */ /* 0x000fe200078f30ff */
[C---:B-1----:R-:W-:Y:S02]  /*ade0*/  IMAD.SHL.U32 R10, R11.reuse, 0x80, RZ ;  /* 0x000000800b0a7824 */ /* 0x042fe400078e00ff */
[----:B------:R-:W-:Y:S01]  /*adf0*/  IMAD.SHL.U32 R11, R11, 0x1000, RZ ;  /* 0x000010000b0b7824 */ /* 0x000fe200078e00ff */
[----:B------:R-:W-:Y:S01]  /*ae00*/  SHF.R.S32.HI R8, RZ, 0x6, R8 ;  /* 0x00000006ff087819 */ /* 0x000fe20000011408 */
[----:B------:R-:W-:Y:S01]  /*ae10*/  IMAD.MOV.U32 R0, RZ, RZ, 0x1 ;  /* 0x00000001ff007424 */ /* 0x000fe200078e00ff */
[----:B------:R-:W-:Y:S01]  /*ae20*/  LOP3.LUT R10, R10, 0x80, RZ, 0xc0, !PT ;  /* 0x000000800a0a7812 */ /* 0x000fe200078ec0ff */
[----:B------:R-:W-:Y:S01]  /*ae30*/  IMAD.MOV.U32 R3, RZ, RZ, RZ ;  /* 0x000000ffff037224 */ /* 0x000fe200078e00ff */
[----:B------:R-:W-:Y:S01]  /*ae40*/  LOP3.LUT R11, R11, 0x1000, RZ, 0xc0, !PT ;  /* 0x000010000b0b7812 */ /* 0x000fe200078ec0ff */
[----:B------:R-:W-:-:S07]  /*ae50*/  VIADD R12, R8, 0x1 ;  /* 0x00000001080c7836 */ /* 0x000fce0000000000 */
.L_x_305:
[----:B------:R-:W-:-:S03]  /*ae60*/  UMOV UR8, 0xffffffff ;  /* 0xffffffff00087882 */ /* 0x000fc60000000000 */
[----:B------:R-:W-:Y:S05]  /*ae70*/  BRA.DIV UR8, `(.L_x_295) ;  /* 0x0000000e08d87947 */ /* 0x000fea000b800000 */
[----:B------:R-:W-:-:S13]  /*ae80*/  ELECT P6, URZ, PT ;  /* 0x00000000003f782f */ /* 0x000fda00038c0000 */
.L_x_316:
[----:B------:R-:W0:Y:S01]  /*ae90*/  LDC R4, c[0x0][0x28c] ;  /* 0x0000a300ff047b82 */ /* 0x000e220000000800 */
[----:B------:R-:W-:Y:S01]  /*aea0*/  BSSY B1, `(.L_x_296) ;  /* 0x0000044000017945 */ /* 0x000fe20003800000 */
[----:B0-----:R-:W-:-:S13]  /*aeb0*/  ISETP.LT.OR P6, PT, R4, 0x1, !P6 ;  /* 0x000000010400780c */ /* 0x001fda00077c1670 */
[----:B------:R-:W-:Y:S05]  /*aec0*/  @P6 BRA `(.L_x_297) ;  /* 0x0000000400046947 */ /* 0x000fea0003800000 */
[----:B------:R-:W-:Y:S02]  /*aed0*/  IMAD.SHL.U32 R22, R20, 0x80, RZ ;  /* 0x0000008014167824 */ /* 0x000fe400078e00ff */
[----:B------:R-:W-:Y:S02]  /*aee0*/  IMAD R21, R21, 0x100, R10 ;  /* 0x0000010015157824 */ /* 0x000fe400078e020a */
[----:B------:R-:W-:Y:S02]  /*aef0*/  IMAD.MOV.U32 R24, RZ, RZ, RZ ;  /* 0x000000ffff187224 */ /* 0x000fe400078e00ff */
[----:B------:R-:W-:Y:S02]  /*af00*/  IMAD.MOV.U32 R4, RZ, RZ, R12 ;  /* 0x000000ffff047224 */ /* 0x000fe400078e000c */
[----:B------:R-:W-:Y:S02]  /*af10*/  IMAD.MOV.U32 R5, RZ, RZ, R0 ;  /* 0x000000ffff057224 */ /* 0x000fe400078e0000 */
[----:B------:R-:W-:-:S07]  /*af20*/  IMAD.MOV.U32 R14, RZ, RZ, R3 ;  /* 0x000000ffff0e7224 */ /* 0x000fce00078e0003 */
.L_x_300:
[----:B------:R-:W0:Y:S01]  /*af30*/  S2R R20, SR_CgaCtaId ;  /* 0x0000000000147919 */ /* 0x000e220000008800 */
[----:B------:R-:W-:Y:S02]  /*af40*/  MOV R7, 0x400 ;  /* 0x0000040000077802 */ /* 0x000fe40000000f00 */
[----:B------:R-:W-:-:S13]  /*af50*/  LOP3.LUT P1, RZ, R18, 0x7f, RZ, 0xc0, !PT ;  /* 0x0000007f12ff7812 */ /* 0x000fda000782c0ff */
[----:B------:R-:W1:Y:S01]  /*af60*/  @!P1 LDC R15, c[0x0][0x500] ;  /* 0x00014000ff0f9b82 */ /* 0x000e620000000800 */
[----:B0-----:R-:W-:Y:S02]  /*af70*/  LEA R23, R20, R7, 0x18 ;  /* 0x0000000714177211 */ /* 0x001fe400078ec0ff */
[----:B------:R-:W-:-:S03]  /*af80*/  SHF.L.U32 R7, R5, 0x1f, RZ ;  /* 0x0000001f05077819 */ /* 0x000fc600000006ff */
[----:B------:R-:W-:-:S04]  /*af90*/  IMAD R20, R14, 0x8, R23 ;  /* 0x000000080e147824 */ /* 0x000fc800078e0217 */
[----:B------:R-:W0:Y:S02]  /*afa0*/  SYNCS.PHASECHK.TRANS64.TRYWAIT P0, [R20+URZ+0x20], R7 ;  /* 0x00002007140075a7 */ /* 0x000e24000800017f */
[----:B01----:R-:W-:Y:S05]  /*afb0*/  @!P0 BRA `(.L_x_298) ;  /* 0x0000000c00a88947 */ /* 0x003fea0003800000 */
.L_x_317:
[----:B0-----:R-:W-:Y:S01]  /*afc0*/  PRMT R7, R13, 0x9910, RZ ;  /* 0x000099100d077816 */ /* 0x001fe200000000ff */
[----:B------:R0:W-:Y:S03]  /*afd0*/  @!P1 SYNCS.ARRIVE.TRANS64 RZ, [R20+URZ], R15 ;  /* 0x0000000f14ff99a7 */ /* 0x0001e6000800003f */
[----:B------:R-:W-:-:S13]  /*afe0*/  ISETP.NE.AND P0, PT, R7, 0x2, PT ;  /* 0x000000020700780c */ /* 0x000fda0003f05270 */
[----:B0-----:R-:W-:Y:S05]  /*aff0*/  @P0 BRA `(.L_x_299) ;  /* 0x0000000000040947 */ /* 0x001fea0003800000 */
[----:B------:R-:W-:Y:S01]  /*b000*/  BPT.TRAP 0x1 ;  /* 0x000000040000795c */ /* 0x000fe20000300000 */
.L_x_299:
[----:B------:R-:W-:Y:S01]  /*b010*/  IMAD R7, R14, 0x8000, R23 ;  /* 0x000080000e077824 */ /* 0x000fe200078e0217 */
[----:B------:R-:W-:Y:S01]  /*b020*/  R2UR UR34, R24 ;  /* 0x00000000182272ca */ /* 0x000fe200000e0000 */
[----:B------:R-:W-:Y:S01]  /*b030*/  VIADD R4, R4, 0xffffffff ;  /* 0xffffffff04047836 */ /* 0x000fe20000000000 */
[----:B------:R-:W-:Y:S01]  /*b040*/  R2UR UR33, R20 ;  /* 0x00000000142172ca */ /* 0x000fe200000e0000 */
[----:B------:R-:W-:Y:S01]  /*b050*/  UIADD3 UR14, UP0, UR38, 0xf0, URZ ;  /* 0x000000f0260e7890 */ /* 0x000fe2000ff1e03f */
[----:B------:R-:W-:Y:S01]  /*b060*/  R2UR UR24, R7 ;  /* 0x00000000071872ca */ /* 0x000fe200000e0000 */
[----:B------:R-:W-:Y:S01]  /*b070*/  IMAD R7, R14, 0x4000, R11 ;  /* 0x000040000e077824 */ /* 0x000fe200078e020b */
[----:B------:R-:W-:Y:S01]  /*b080*/  R2UR UR36, R6 ;  /* 0x00000000062472ca */ /* 0x000fe200000e0000 */
[----:B------:R-:W-:Y:S01]  /*b090*/  UIADD3 UR40, UP1, UR38, 0x1f0, URZ ;  /* 0x000001f026287890 */ /* 0x000fe2000ff3e03f */
[----:B------:R-:W-:Y:S01]  /*b0a0*/  R2UR UR35, R22 ;  /* 0x00000000162372ca */ /* 0x000fe200000e0000 */
[----:B------:R-:W-:Y:S01]  /*b0b0*/  IMAD R7, R7, 0x4, R23 ;  /* 0x0000000407077824 */ /* 0x000fe200078e0217 */
[----:B------:R-:W-:Y:S01]  /*b0c0*/  R2UR UR19, R21 ;  /* 0x00000000151372ca */ /* 0x000fe200000e0000 */
[----:B------:R-:W-:Y:S01]  /*b0d0*/  UIADD3.X UR15, URZ, UR39, URZ, UP0, !UPT ;  /* 0x000000273f0f7290 */ /* 0x000fe200087fe43f */
[----:B------:R-:W-:Y:S01]  /*b0e0*/  ISETP.GT.AND P1, PT, R4, 0x1, PT ;  /* 0x000000010400780c */ /* 0x000fe20003f24270 */
[----:B------:R-:W-:Y:S01]  /*b0f0*/  UIADD3 UR26, UR34, 0x20, URZ ;  /* 0x00000020221a7890 */ /* 0x000fe2000fffe03f */
[----:B------:R-:W-:Y:S01]  /*b100*/  R2UR UR8, R7 ;  /* 0x00000000070872ca */ /* 0x000fe200000e0000 */
[----:B------:R-:W-:Y:S01]  /*b110*/  UIADD3.X UR41, URZ, UR39, URZ, UP1, !UPT ;  /* 0x000000273f297290 */ /* 0x000fe20008ffe43f */
[----:B------:R-:W-:Y:S01]  /*b120*/  VIADD R14, R14, 0x1 ;  /* 0x000000010e0e7836 */ /* 0x000fe20000000000 */
[----:B------:R-:W-:Y:S01]  /*b130*/  UIADD3 UR32, UR24, 0x100, URZ ;  /* 0x0000010018207890 */ /* 0x000fe2000fffe03f */
[----:B------:R-:W-:Y:S01]  /*b140*/  VIADD R24, R24, 0x40 ;  /* 0x0000004018187836 */ /* 0x000fe20000000000 */
[----:B------:R-:W-:Y:S01]  /*b150*/  UIADD3 UR24, UR24, 0x4100, URZ ;  /* 0x0000410018187890 */ /* 0x000fe2000fffe03f */
[----:B------:R-:W-:Y:S01]  /*b160*/  UMOV UR22, 0x0 ;  /* 0x0000000000167882 */ /* 0x000fe20000000000 */
[----:B------:R-:W-:Y:S01]  /*b170*/  UMOV UR23, 0x10000000 ;  /* 0x1000000000177882 */ /* 0x000fe20000000000 */
[----:B------:R-:W-:Y:S01]  /*b180*/  ISETP.NE.AND P0, PT, R14, 0x4, PT ;  /* 0x000000040e00780c */ /* 0x000fe20003f05270 */
[----:B------:R-:W-:Y:S01]  /*b190*/  UMOV UR25, UR33 ;  /* 0x0000002100197c82 */ /* 0x000fe20008000000 */
[----:B------:R-:W-:Y:S01]  /*b1a0*/  UMOV UR28, UR36 ;  /* 0x00000024001c7c82 */ /* 0x000fe20008000000 */
[----:B------:R-:W-:-:S02]  /*b1b0*/  UMOV UR27, UR35 ;  /* 0x00000023001b7c82 */ /* 0x000fc40008000000 */
[----:B------:R-:W-:Y:S01]  /*b1c0*/  UIADD3 UR16, UR8, 0x20100, URZ ;  /* 0x0002010008107890 */ /* 0x000fe2000fffe03f */
[----:B------:R0:W-:Y:S01]  /*b1d0*/  UTMALDG.3D [UR32], [UR14], desc[UR22] ;  /* 0x000016200e0075b4 */ /* 0x0001e20008011000 */
[----:B------:R-:W-:Y:S01]  /*b1e0*/  UIADD3 UR8, UR8, 0x28100, URZ ;  /* 0x0002810008087890 */ /* 0x000fe2000fffe03f */
[----:B------:R-:W-:Y:S01]  /*b1f0*/  SEL R20, RZ, 0x1, P0 ;  /* 0x00000001ff147807 */ /* 0x000fe20000000000 */
[----:B------:R-:W-:Y:S01]  /*b200*/  UMOV UR13, 0x30000 ;  /* 0x00030000000d7882 */ /* 0x000fe20000000000 */
[----:B------:R-:W-:Y:S01]  /*b210*/  UMOV UR17, UR33 ;  /* 0x0000002100117c82 */ /* 0x000fe20008000000 */
[----:B------:R-:W-:Y:S01]  /*b220*/  UMOV UR18, UR34 ;  /* 0x0000002200127c82 */ /* 0x000fe20008000000 */
[----:B------:R-:W-:Y:S01]  /*b230*/  UMOV UR20, UR36 ;  /* 0x0000002400147c82 */ /* 0x000fe20008000000 */
[----:B------:R-:W-:Y:S01]  /*b240*/  UMOV UR9, UR33 ;  /* 0x0000002100097c82 */ /* 0x000fe20008000000 */
[----:B------:R-:W-:Y:S01]  /*b250*/  UMOV UR11, UR19 ;  /* 0x00000013000b7c82 */ /* 0x000fe20008000000 */
[----:B------:R-:W-:Y:S01]  /*b260*/  UMOV UR12, UR36 ;  /* 0x00000024000c7c82 */ /* 0x000fe20008000000 */
[----:B------:R0:W-:Y:S01]  /*b270*/  UTMALDG.3D [UR24], [UR14], desc[UR22] ;  /* 0x000016180e0075b4 */ /* 0x0001e20008011000 */
[----:B------:R-:W-:Y:S01]  /*b280*/  UMOV UR10, UR26 ;  /* 0x0000001a000a7c82 */ /* 0x000fe20008000000 */
[----:B------:R-:W-:-:S02]  /*b290*/  LOP3.LUT R5, R5, R20, RZ, 0x3c, !PT ;  /* 0x0000001405057212 */ /* 0x000fc400078e3cff */
[----:B------:R-:W-:Y:S01]  /*b2a0*/  SEL R14, R14, RZ, P0 ;  /* 0x000000ff0e0e7207 */ /* 0x000fe20000000000 */
[----:B------:R0:W-:Y:S01]  /*b2b0*/  UTMALDG.3D.MULTICAST [UR16], [UR40], UR13, desc[UR22] ;  /* 0x00001610280073b4 */ /* 0x0001e2000801180d */
[----:B------:R0:W-:Y:S02]  /*b2c0*/  UTMALDG.3D.MULTICAST [UR8], [UR40], UR13, desc[UR22] ;  /* 0x00001608280073b4 */ /* 0x0001e4000801180d */
[----:B0-----:R-:W-:Y:S05]  /*b2d0*/  @P1 BRA `(.L_x_300) ;  /* 0xfffffffc00141947 */ /* 0x001fea000383ffff */
.L_x_297:
[----:B------:R-:W-:Y:S05]  /*b2e0*/  BSYNC B1 ;  /* 0x0000000000017941 */ /* 0x000fea0003800000 */
.L_x_296:
[----:B------:R-:W-:Y:S01]  /*b2f0*/  LOP3.LUT P1, RZ, R9, 0xff, RZ, 0xc0, !PT ;  /* 0x000000ff09ff7812 */ /* 0x000fe2000782c0ff */
[----:B------:R-:W-:Y:S01]  /*b300*/  IMAD.IADD R3, R8, 0x1, R3 ;  /* 0x0000000108037824 */ /* 0x000fe200078e0203 */
[----:B------:R-:W-:Y:S01]  /*b310*/  IADD3 R16, P2, R16, UR30, RZ ;  /* 0x0000001e10107c10 */ /* 0x000fe2000ff5e0ff */
[----:B------:R-:W-:Y:S01]  /*b320*/  ULDC.64 UR8, c[0x0][0x650] ;  /* 0x0001940000087ab9 */ /* 0x000fe20000000a00 */
[----:B------:R-:W-:Y:S01]  /*b330*/  BSSY B1, `(.L_x_301) ;  /* 0x000006d000017945 */ /* 0x000fe20003800000 */
[----:B------:R-:W-:Y:S01]  /*b340*/  IMAD.MOV.U32 R20, RZ, RZ, -0x1 ;  /* 0xffffffffff147424 */ /* 0x000fe200078e00ff */
[----:B------:R-:W-:Y:S01]  /*b350*/  ISETP.GT.U32.AND P0, PT, R3, 0x3, PT ;  /* 0x000000030300780c */ /* 0x000fe20003f04070 */
[----:B------:R-:W-:Y:S01]  /*b360*/  IMAD.MOV.U32 R21, RZ, RZ, -0x1 ;  /* 0xffffffffff157424 */ /* 0x000fe200078e00ff */
[----:B------:R-:W-:Y:S02]  /*b370*/  SHF.R.U32.HI R4, RZ, 0x2, R3 ;  /* 0x00000002ff047819 */ /* 0x000fe40000011603 */
[----:B------:R-:W-:-:S02]  /*b380*/  ISETP.LT.U32.AND P0, PT, R8, 0x4, P0 ;  /* 0x000000040800780c */ /* 0x000fc40000701070 */
[----:B------:R-:W-:Y:S01]  /*b390*/  IADD3.X R17, R17, UR7, RZ, P2, !PT ;  /* 0x0000000711117c10 */ /* 0x000fe200097fe4ff */
[----:B------:R-:W0:Y:S01]  /*b3a0*/  @P1 S2R R6, SR_CgaCtaId ;  /* 0x0000000000061919 */ /* 0x000e220000008800 */
[----:B------:R-:W-:Y:S02]  /*b3b0*/  @P1 MOV R5, 0x400 ;  /* 0x0000040000051802 */ /* 0x000fe40000000f00 */
[----:B------:R-:W-:Y:S02]  /*b3c0*/  ISETP.GE.U32.AND P2, PT, R16, UR8, PT ;  /* 0x0000000810007c0c */ /* 0x000fe4000bf46070 */
[----:B------:R-:W-:Y:S02]  /*b3d0*/  LOP3.LUT R4, R4, 0x1, RZ, 0xc0, !PT ;  /* 0x0000000104047812 */ /* 0x000fe400078ec0ff */
[----:B------:R-:W-:Y:S02]  /*b3e0*/  LOP3.LUT R3, R3, 0x3, RZ, 0xc0, !PT ;  /* 0x0000000303037812 */ /* 0x000fe400078ec0ff */
[----:B------:R-:W-:-:S02]  /*b3f0*/  PRMT R9, RZ, 0x7610, R9 ;  /* 0x00007610ff097816 */ /* 0x000fc40000000009 */
[----:B0-----:R-:W-:Y:S01]  /*b400*/  @P1 LEA R5, R6, R5, 0x18 ;  /* 0x0000000506051211 */ /* 0x001fe200078ec0ff */
[----:B------:R-:W-:-:S03]  /*b410*/  IMAD.MOV.U32 R6, RZ, RZ, -0x1 ;  /* 0xffffffffff067424 */ /* 0x000fc600078e00ff */
[----:B------:R0:W-:Y:S01]  /*b420*/  @P1 SYNCS.ARRIVE.TRANS64.A1T0 RZ, [R5+URZ+0x58], RZ ;  /* 0x000058ff05ff19a7 */ /* 0x0001e2000810003f */
[----:B------:R-:W-:-:S04]  /*b430*/  ISETP.NE.U32.AND P1, PT, R4, 0x1, PT ;  /* 0x000000010400780c */ /* 0x000fc80003f25070 */
[----:B------:R-:W-:Y:S02]  /*b440*/  ISETP.GT.U32.AND P1, PT, R8, 0x3, !P1 ;  /* 0x000000030800780c */ /* 0x000fe40004f24070 */
[----:B0-----:R-:W-:Y:S02]  /*b450*/  SEL R5, RZ, 0x1, !P0 ;  /* 0x00000001ff057807 */ /* 0x001fe40004000000 */
[----:B------:R-:W-:Y:S02]  /*b460*/  ISETP.GE.U32.AND.EX P0, PT, R17, UR9, PT, P2 ;  /* 0x0000000911007c0c */ /* 0x000fe4000bf06120 */
[----:B------:R-:W-:-:S04]  /*b470*/  SEL R4, RZ, 0x1, !P1 ;  /* 0x00000001ff047807 */ /* 0x000fc80004800000 */
[----:B------:R-:W-:Y:S02]  /*b480*/  LOP3.LUT R0, R4, R0, R5, 0x96, !PT ;  /* 0x0000000004007212 */ /* 0x000fe400078e9605 */
[----:B------:R-:W-:-:S05]  /*b490*/  PRMT R4, RZ, 0x7610, R4 ;  /* 0x00007610ff047816 */ /* 0x000fca0000000004 */
[----:B------:R-:W-:Y:S05]  /*b4a0*/  @P0 BRA `(.L_x_302) ;  /* 0x0000000400540947 */ /* 0x000fea0003800000 */
[----:B------:R-:W0:Y:S01]  /*b4b0*/  S2R R15, SR_CTAID.X ;  /* 0x00000000000f7919 */ /* 0x000e220000002500 */
[----:B------:R-:W-:Y:S01]  /*b4c0*/  ULDC.64 UR8, c[0x0][0x628] ;  /* 0x00018a0000087ab9 */ /* 0x000fe20000000a00 */
[----:B------:R-:W-:Y:S01]  /*b4d0*/  ULDC UR11, c[0x0][0x630] ;  /* 0x00018c00000b7ab9 */ /* 0x000fe20000000800 */
[----:B------:R-:W-:Y:S01]  /*b4e0*/  ISETP.NE.U32.AND P0, PT, RZ, UR8, PT ;  /* 0x00000008ff007c0c */ /* 0x000fe2000bf05070 */
[----:B------:R-:W1:Y:S01]  /*b4f0*/  S2R R20, SR_CTAID.Y ;  /* 0x0000000000147919 */ /* 0x000e620000002600 */
[----:B------:R-:W-:Y:S01]  /*b500*/  ULDC UR12, c[0x0][0x150] ;  /* 0x00005400000c7ab9 */ /* 0x000fe20000000800 */
[----:B------:R-:W-:Y:S01]  /*b510*/  IMAD.MOV.U32 R4, RZ, RZ, R16 ;  /* 0x000000ffff047224 */ /* 0x000fe200078e0010 */
[----:B------:R-:W-:Y:S01]  /*b520*/  ISETP.NE.AND.EX P0, PT, RZ, UR9, PT, P0 ;  /* 0x00000009ff007c0c */ /* 0x000fe2000bf05300 */
[----:B------:R-:W-:Y:S01]  /*b530*/  IMAD.MOV.U32 R5, RZ, RZ, R17 ;  /* 0x000000ffff057224 */ /* 0x000fe200078e0011 */
[----:B0-----:R-:W-:-:S11]  /*b540*/  I2FP.F32.U32 R22, R15 ;  /* 0x0000000f00167245 */ /* 0x001fd60000201000 */
[----:B------:R-:W-:Y:S05]  /*b550*/  @!P0 BRA `(.L_x_303) ;  /* 0x0000000000288947 */ /* 0x000fea0003800000 */
[----:B------:R-:W-:Y:S02]  /*b560*/  ULDC UR10, c[0x0][0x634] ;  /* 0x00018d00000a7ab9 */ /* 0x000fe40000000800 */
[----:B------:R-:W-:-:S05]  /*b570*/  IADD3 R5, P0, R16, UR10, RZ ;  /* 0x0000000a10057c10 */ /* 0x000fca000ff1e0ff */
[----:B------:R-:W-:-:S04]  /*b580*/  IMAD.X R21, RZ, RZ, R17, P0 ;  /* 0x000000ffff157224 */ /* 0x000fc800000e0611 */
[----:B------:R-:W-:-:S04]  /*b590*/  IMAD.WIDE.U32 R6, R21, UR8, RZ ;  /* 0x0000000815067c25 */ /* 0x000fc8000f8e00ff */
[----:B------:R-:W-:-:S04]  /*b5a0*/  IMAD.WIDE.U32 R6, P0, R5, UR9, R6 ;  /* 0x0000000905067c25 */ /* 0x000fc8000f800006 */
[----:B------:R-:W-:-:S04]  /*b5b0*/  IMAD.WIDE.U32 R4, R5, UR8, RZ ;  /* 0x0000000805047c25 */ /* 0x000fc8000f8e00ff */
[----:B------:R-:W-:Y:S01]  /*b5c0*/  IMAD.MOV.U32 R4, RZ, RZ, R7 ;  /* 0x000000ffff047224 */ /* 0x000fe200078e0007 */
[----:B------:R-:W-:Y:S01]  /*b5d0*/  IADD3 RZ, P1, R5, R6, RZ ;  /* 0x0000000605ff7210 */ /* 0x000fe20007f3e0ff */
[----:B------:R-:W-:-:S04]  /*b5e0*/  IMAD.X R5, RZ, RZ, RZ, P0 ;  /* 0x000000ffff057224 */ /* 0x000fc800000e06ff */
[----:B------:R-:W-:-:S08]  /*b5f0*/  IMAD.WIDE.U32.X R4, R21, UR9, R4, P1 ;  /* 0x0000000915047c25 */ /* 0x000fd000088e0404 */
.L_x_303:
[--C-:B------:R-:W-:Y:S01]  /*b600*/  SHF.R.U64 R14, R4, UR11, R5.reuse ;  /* 0x0000000b040e7c19 */ /* 0x100fe20008001205 */
[----:B------:R-:W-:Y:S01]  /*b610*/  FMUL R22, R22, UR12 ;  /* 0x0000000c16167c20 */ /* 0x000fe20008400000 */
[----:B------:R-:W-:Y:S01]  /*b620*/  SHF.R.U32.HI R4, RZ, UR11, R5 ;  /* 0x0000000bff047c19 */ /* 0x000fe20008011605 */
[----:B------:R-:W0:Y:S01]  /*b630*/  LDC R6, c[0x0][0x144] ;  /* 0x00005100ff067b82 */ /* 0x000e220000000800 */
[----:B------:R-:W-:Y:S01]  /*b640*/  IADD3 R5, P0, RZ, -R14, RZ ;  /* 0x8000000eff057210 */ /* 0x000fe20007f1e0ff */
[----:B------:R-:W-:Y:S01]  /*b650*/  ULDC UR10, c[0x0][0x154] ;  /* 0x00005500000a7ab9 */ /* 0x000fe20000000800 */
[----:B-1----:R-:W-:Y:S01]  /*b660*/  I2FP.F32.U32 R7, R20 ;  /* 0x0000001400077245 */ /* 0x002fe20000201000 */
[----:B------:R-:W1:Y:S01]  /*b670*/  F2I.U32.TRUNC.NTZ R22, R22 ;  /* 0x0000001600167305 */ /* 0x000e62000020f000 */
[----:B------:R-:W-:Y:S01]  /*b680*/  ULDC.64 UR8, c[0x0][0x620] ;  /* 0x0001880000087ab9 */ /* 0x000fe20000000a00 */
[----:B------:R-:W-:Y:S01]  /*b690*/  IMAD.X R4, RZ, RZ, ~R4, P0 ;  /* 0x000000ffff047224 */ /* 0x000fe200000e0e04 */
[----:B------:R-:W-:Y:S01]  /*b6a0*/  ISETP.NE.AND P2, PT, R2, 0x1, PT ;  /* 0x000000010200780c */ /* 0x000fe20003f45270 */
[----:B------:R-:W-:Y:S01]  /*b6b0*/  FMUL R23, R7, UR10 ;  /* 0x0000000a07177c20 */ /* 0x000fe20008400000 */
[----:B------:R-:W2:Y:S01]  /*b6c0*/  LDC R25, c[0x0][0x148] ;  /* 0x00005200ff197b82 */ /* 0x000ea20000000800 */
[----:B------:R-:W-:Y:S01]  /*b6d0*/  IMAD R4, R4, UR8, RZ ;  /* 0x0000000804047c24 */ /* 0x000fe2000f8e02ff */
[----:B------:R-:W-:-:S02]  /*b6e0*/  ULDC.64 UR10, c[0x0][0x640] ;  /* 0x00019000000a7ab9 */ /* 0x000fc40000000a00 */
[----:B------:R-:W-:Y:S01]  /*b6f0*/  ISETP.NE.U32.AND P0, PT, RZ, UR10, PT ;  /* 0x0000000aff007c0c */ /* 0x000fe2000bf05070 */
[----:B------:R-:W3:Y:S01]  /*b700*/  F2I.U32.TRUNC.NTZ R23, R23 ;  /* 0x0000001700177305 */ /* 0x000ee2000020f000 */
[C---:B------:R-:W-:Y:S02]  /*b710*/  IMAD R7, R5.reuse, UR9, R4 ;  /* 0x0000000905077c24 */ /* 0x040fe4000f8e0204 */
[----:B------:R-:W-:Y:S01]  /*b720*/  IMAD.WIDE.U32 R4, R5, UR8, R16 ;  /* 0x0000000805047c25 */ /* 0x000fe2000f8e0010 */
[----:B------:R-:W-:Y:S01]  /*b730*/  ULDC UR8, c[0x0][0x618] ;  /* 0x0001860000087ab9 */ /* 0x000fe20000000800 */
[----:B------:R-:W-:Y:S02]  /*b740*/  ISETP.NE.AND.EX P0, PT, RZ, UR11, PT, P0 ;  /* 0x0000000bff007c0c */ /* 0x000fe4000bf05300 */
[----:B------:R-:W-:Y:S02]  /*b750*/  IMAD.IADD R5, R5, 0x1, R7 ;  /* 0x0000000105057824 */ /* 0x000fe400078e0207 */
[----:B-1----:R-:W-:-:S03]  /*b760*/  IMAD.MOV R22, RZ, RZ, -R22 ;  /* 0x000000ffff167224 */ /* 0x002fc600078e0a16 */
[----:B------:R-:W-:Y:S01]  /*b770*/  SHF.R.U64 R21, R4, UR8, R5 ;  /* 0x0000000804157c19 */ /* 0x000fe20008001205 */
[----:B0-----:R-:W-:Y:S01]  /*b780*/  IMAD R15, R6, R22, R15 ;  /* 0x00000016060f7224 */ /* 0x001fe200078e020f */
[----:B------:R-:W-:Y:S01]  /*b790*/  SHF.R.U32.HI R4, RZ, UR8, R5 ;  /* 0x00000008ff047c19 */ /* 0x000fe20008011605 */
[----:B------:R-:W-:Y:S01]  /*b7a0*/  ULDC UR8, c[0x0][0x608] ;  /* 0x0001820000087ab9 */ /* 0x000fe20000000800 */
[----:B---3--:R-:W-:Y:S02]  /*b7b0*/  IMAD.MOV R6, RZ, RZ, -R23 ;  /* 0x000000ffff067224 */ /* 0x008fe400078e0a17 */
[--C-:B------:R-:W-:Y:S02]  /*b7c0*/  SHF.R.U64 R22, R21, UR8, R4.reuse ;  /* 0x0000000815167c19 */ /* 0x100fe40008001204 */
[----:B------:R-:W-:Y:S01]  /*b7d0*/  SHF.R.U32.HI R5, RZ, UR8, R4 ;  /* 0x00000008ff057c19 */ /* 0x000fe20008011604 */
[----:B------:R-:W-:Y:S01]  /*b7e0*/  ULDC UR8, c[0x0][0x658] ;  /* 0x0001960000087ab9 */ /* 0x000fe20000000800 */
[----:B--2---:R-:W-:-:S02]  /*b7f0*/  @P2 IMAD R15, R25, R6, R20 ;  /* 0x00000006190f2224 */ /* 0x004fc400078e0214 */
[--C-:B------:R-:W-:Y:S02]  /*b800*/  SHF.R.U64 R20, R22, UR8, R5.reuse ;  /* 0x0000000816147c19 */ /* 0x100fe40008001205 */
[----:B------:R-:W-:-:S03]  /*b810*/  SHF.R.U32.HI R23, RZ, UR8, R5 ;  /* 0x00000008ff177c19 */ /* 0x000fc60008011605 */
[----:B------:R-:W-:Y:S02]  /*b820*/  IMAD.MOV.U32 R6, RZ, RZ, R20 ;  /* 0x000000ffff067224 */ /* 0x000fe400078e0014 */
[----:B------:R-:W-:Y:S01]  /*b830*/  IMAD.MOV.U32 R5, RZ, RZ, R23 ;  /* 0x000000ffff057224 */ /* 0x000fe200078e0017 */
[----:B------:R-:W-:Y:S06]  /*b840*/  @!P0 BRA `(.L_x_304) ;  /* 0x00000000002c8947 */ /* 0x000fec0003800000 */
        /* <DEDUP_REMOVED lines=9> */
[----:B------:R-:W-:-:S04]  /*b8e0*/  IMAD.WIDE.U32.X R4, R23, UR11, R4, P1 ;  /* 0x0000000b17047c25 */ /* 0x000fc800088e0404 */
[----:B------:R-:W-:-:S07]  /*b8f0*/  IMAD.MOV.U32 R6, RZ, RZ, R4 ;  /* 0x000000ffff067224 */ /* 0x000fce00078e0004 */
.L_x_304:
[----:B------:R-:W-:Y:S01]  /*b900*/  ULDC UR8, c[0x0][0x648] ;  /* 0x0001920000087ab9 */ /* 0x000fe20000000800 */
[----:B------:R-:W-:Y:S01]  /*b910*/  LOP3.LUT R4, R22, UR6, RZ, 0xc0, !PT ;  /* 0x0000000616047c12 */ /* 0x000fe2000f8ec0ff */
[----:B------:R-:W-:Y:S01]  /*b920*/  ULDC UR9, c[0x0][0x610] ;  /* 0x0001840000097ab9 */ /* 0x000fe20000000800 */
[----:B------:R-:W-:Y:S01]  /*b930*/  SHF.R.U64 R5, R6, UR8, R5 ;  /* 0x0000000806057c19 */ /* 0x000fe20008001205 */
[----:B------:R-:W-:Y:S01]  /*b940*/  ULDC UR8, c[0x0][0x638] ;  /* 0x00018e0000087ab9 */ /* 0x000fe20000000800 */
[----:B------:R-:W-:Y:S01]  /*b950*/  LOP3.LUT R21, R21, UR4, RZ, 0xc0, !PT ;  /* 0x0000000415157c12 */ /* 0x000fe2000f8ec0ff */
[----:B------:R-:W-:Y:S02]  /*b960*/  IMAD.MOV.U32 R6, RZ, RZ, R14 ;  /* 0x000000ffff067224 */ /* 0x000fe400078e000e */
[----:B------:R-:W-:Y:S02]  /*b970*/  IMAD.MOV R7, RZ, RZ, -R5 ;  /* 0x000000ffff077224 */ /* 0x000fe400078e0a05 */
[----:B------:R-:W-:-:S02]  /*b980*/  IMAD R4, R5, UR5, R4 ;  /* 0x0000000505047c24 */ /* 0x000fc4000f8e0204 */
[----:B------:R-:W-:Y:S01]  /*b990*/  IMAD R20, R7, UR8, R20 ;  /* 0x0000000807147c24 */ /* 0x000fe2000f8e0214 */
[----:B------:R-:W-:Y:S01]  /*b9a0*/  ULDC UR8, c[0x0][0x600] ;  /* 0x0001800000087ab9 */ /* 0x000fe20000000800 */
[----:B------:R-:W-:Y:S02]  /*b9b0*/  IMAD R15, R4, UR9, R15 ;  /* 0x00000009040f7c24 */ /* 0x000fe4000f8e020f */
[----:B------:R-:W-:Y:S02]  /*b9c0*/  IMAD R20, R20, UR8, R21 ;  /* 0x0000000814147c24 */ /* 0x000fe4000f8e0215 */
[----:B------:R-:W-:-:S03]  /*b9d0*/  IMAD.MOV.U32 R4, RZ, RZ, 0x1 ;  /* 0x00000001ff047424 */ /* 0x000fc600078e00ff */
[----:B------:R-:W-:Y:S02]  /*b9e0*/  SEL R21, R20, R15, !P2 ;  /* 0x0000000f14157207 */ /* 0x000fe40005000000 */
[----:B------:R-:W-:-:S07]  /*b9f0*/  SEL R20, R15, R20, !P2 ;  /* 0x000000140f147207 */ /* 0x000fce0005000000 */
.L_x_302:
[----:B------:R-:W-:Y:S05]  /*ba00*/  BSYNC B1 ;  /* 0x0000000000017941 */ /* 0x000fea0003800000 */
.L_x_301:
[----:B------:R-:W-:-:S13]  /*ba10*/  LOP3.LUT P0, RZ, R4, 0xff, RZ, 0xc0, !PT ;  /* 0x000000ff04ff7812 */ /* 0x000fda000780c0ff */
[----:B------:R-:W-:Y:S05]  /*ba20*/  @P0 BRA `(.L_x_305) ;  /* 0xfffffff4000c0947 */ /* 0x000fea000383ffff */
[----:B------:R-:W-:Y:S05]  /*ba30*/  BSYNC B0 ;  /* 0x0000000000007941 */ /* 0x000fea0003800000 */
.L_x_294:
[----:B------:R-:W-:-:S03]  /*ba40*/  UMOV UR8, 0xffffffff ;  /* 0xffffffff00087882 */ /* 0x000fc60000000000 */
[----:B------:R-:W-:Y:S05]  /*ba50*/  BRA.DIV UR8, `(.L_x_306) ;  /* 0x0000000608147947 */ /* 0x000fea000b800000 */
[----:B------:R-:W-:-:S13]  /*ba60*/  ELECT P6, URZ, PT ;  /* 0x00000000003f782f */ /* 0x000fda00038c0000 */
.L_x_320:
[----:B------:R-:W-:Y:S04]  /*ba70*/  BSSY B0, `(.L_x_307) ;  /* 0x000002b000007945 */ /* 0x000fe80003800000 */
[----:B------:R-:W-:Y:S05]  /*ba80*/  @!P6 BRA `(.L_x_308) ;  /* 0x0000000000a4e947 */ /* 0x000fea0003800000 */
[----:B------:R-:W-:-:S04]  /*ba90*/  LOP3.LUT R19, R19, 0x2, RZ, 0xfc, !PT ;  /* 0x0000000213137812 */ /* 0x000fc800078efcff */
[----:B------:R-:W-:-:S13]  /*baa0*/  ISETP.NE.AND P0, PT, R19, 0x3, PT ;  /* 0x000000031300780c */ /* 0x000fda0003f05270 */
[----:B------:R-:W-:Y:S05]  /*bab0*/  @!P0 BRA `(.L_x_309) ;  /* 0x0000000000048947 */ /* 0x000fea0003800000 */
[----:B------:R-:W-:Y:S01]  /*bac0*/  BPT.TRAP 0x1 ;  /* 0x000000040000795c */ /* 0x000fe20000300000 */
.L_x_309:
[----:B------:R-:W0:Y:S01]  /*bad0*/  S2R R5, SR_CgaCtaId ;  /* 0x0000000000057919 */ /* 0x000e220000008800 */
[----:B------:R-:W-:Y:S02]  /*bae0*/  MOV R2, 0x400 ;  /* 0x0000040000027802 */ /* 0x000fe40000000f00 */
[----:B------:R-:W-:Y:S02]  /*baf0*/  SHF.L.U32 R4, R0, 0x1f, RZ ;  /* 0x0000001f00047819 */ /* 0x000fe400000006ff */
[----:B0-----:R-:W-:-:S05]  /*bb00*/  LEA R2, R5, R2, 0x18 ;  /* 0x0000000205027211 */ /* 0x001fca00078ec0ff */
[----:B------:R-:W-:-:S04]  /*bb10*/  VIADD R2, R2, 0x20 ;  /* 0x0000002002027836 */ /* 0x000fc80000000000 */
[C---:B------:R-:W-:Y:S02]  /*bb20*/  IMAD R7, R3.reuse, 0x8, R2 ;  /* 0x0000000803077824 */ /* 0x040fe400078e0202 */
[----:B------:R-:W-:Y:S02]  /*bb30*/  VIADD R3, R3, 0x1 ;  /* 0x0000000103037836 */ /* 0x000fe40000000000 */
[----:B------:R-:W0:Y:S03]  /*bb40*/  SYNCS.PHASECHK.TRANS64.TRYWAIT P0, [R7+URZ], R4 ;  /* 0x00000004070075a7 */ /* 0x000e26000800017f */
[----:B------:R-:W-:-:S04]  /*bb50*/  ISETP.NE.AND P1, PT, R3, 0x4, PT ;  /* 0x000000040300780c */ /* 0x000fc80003f25270 */
[----:B------:R-:W-:Y:S02]  /*bb60*/  SEL R5, RZ, 0x1, P1 ;  /* 0x00000001ff057807 */ /* 0x000fe40000800000 */
[----:B------:R-:W-:Y:S02]  /*bb70*/  SEL R3, R3, RZ, P1 ;  /* 0x000000ff03037207 */ /* 0x000fe40000800000 */
[----:B------:R-:W-:-:S03]  /*bb80*/  LOP3.LUT R6, R0, R5, RZ, 0x3c, !PT ;  /* 0x0000000500067212 */ /* 0x000fc600078e3cff */
[----:B------:R-:W-:Y:S01]  /*bb90*/  IMAD R8, R3, 0x8, R2 ;  /* 0x0000000803087824 */ /* 0x000fe200078e0202 */
[----:B------:R-:W-:Y:S01]  /*bba0*/  SHF.L.U32 R5, R6, 0x1f, RZ ;  /* 0x0000001f06057819 */ /* 0x000fe200000006ff */
[----:B0-----:R-:W-:Y:S06]  /*bbb0*/  @!P0 BRA `(.L_x_310) ;  /* 0x0000000000dc8947 */ /* 0x001fec0003800000 */
.L_x_321:
[----:B------:R-:W1:Y:S01]  /*bbc0*/  SYNCS.PHASECHK.TRANS64.TRYWAIT P0, [R8+URZ], R5 ;  /* 0x00000005080075a7 */ /* 0x000e62000800017f */
[----:B------:R-:W-:-:S05]  /*bbd0*/  VIADD R0, R3, 0x1 ;  /* 0x0000000103007836 */ /* 0x000fca0000000000 */
[----:B------:R-:W-:-:S04]  /*bbe0*/  ISETP.NE.AND P1, PT, R0, 0x4, PT ;  /* 0x000000040000780c */ /* 0x000fc80003f25270 */
[----:B------:R-:W-:Y:S02]  /*bbf0*/  SEL R3, RZ, 0x1, P1 ;  /* 0x00000001ff037807 */ /* 0x000fe40000800000 */
[----:B0-----:R-:W-:Y:S02]  /*bc00*/  SEL R7, R0, RZ, P1 ;  /* 0x000000ff00077207 */ /* 0x001fe40000800000 */
[----:B------:R-:W-:-:S03]  /*bc10*/  LOP3.LUT R9, R6, R3, RZ, 0x3c, !PT ;  /* 0x0000000306097212 */ /* 0x000fc600078e3cff */
[----:B------:R-:W-:Y:S01]  /*bc20*/  IMAD R11, R7, 0x8, R2 ;  /* 0x00000008070b7824 */ /* 0x000fe200078e0202 */
[----:B------:R-:W-:Y:S01]  /*bc30*/  SHF.L.U32 R6, R9, 0x1f, RZ ;  /* 0x0000001f09067819 */ /* 0x000fe200000006ff */
[----:B-1----:R-:W-:Y:S06]  /*bc40*/  @!P0 BRA `(.L_x_311) ;  /* 0x0000000000cc8947 */ /* 0x002fec0003800000 */
.L_x_322:
[----:B------:R-:W1:Y:S01]  /*bc50*/  SYNCS.PHASECHK.TRANS64.TRYWAIT P0, [R11+URZ], R6 ;  /* 0x000000060b0075a7 */ /* 0x000e62000800017f */
[----:B------:R-:W-:-:S05]  /*bc60*/  VIADD R0, R7, 0x1 ;  /* 0x0000000107007836 */ /* 0x000fca0000000000 */
[----:B------:R-:W-:-:S04]  /*bc70*/  ISETP.NE.AND P1, PT, R0, 0x4, PT ;  /* 0x000000040000780c */ /* 0x000fc80003f25270 */
[----:B------:R-:W-:Y:S02]  /*bc80*/  SEL R4, RZ, 0x1, P1 ;  /* 0x00000001ff047807 */ /* 0x000fe40000800000 */
[----:B------:R-:W-:Y:S02]  /*bc90*/  SEL R3, R0, RZ, P1 ;  /* 0x000000ff00037207 */ /* 0x000fe40000800000 */
[----:B------:R-:W-:Y:S01]  /*bca0*/  LOP3.LUT R0, R9, R4, RZ, 0x3c, !PT ;  /* 0x0000000409007212 */ /* 0x000fe200078e3cff */
[----:B-1----:R-:W-:Y:S06]  /*bcb0*/  @!P0 BRA `(.L_x_312) ;  /* 0x0000000000c48947 */ /* 0x002fec0003800000 */
.L_x_323:
[----:B------:R-:W-:Y:S01]  /*bcc0*/  IMAD R3, R3, 0x8, R2 ;  /* 0x0000000803037824 */ /* 0x000fe200078e0202 */
[----:B------:R-:W-:-:S07]  /*bcd0*/  SHF.L.U32 R0, R0, 0x1f, RZ ;  /* 0x0000001f00007819 */ /* 0x000fce00000006ff */
.L_x_313:
[----:B--2---:R2:W3:Y:S02]  /*bce0*/  SYNCS.PHASECHK.TRANS64.TRYWAIT P0, [R3+URZ], R0 ;  /* 0x00000000030075a7 */ /* 0x0044e4000800017f */
[----:B---3--:R-:W-:Y:S05]  /*bcf0*/  @!P0 NANOSLEEP.SYNCS 0x989680 ;  /* 0x009896800000895d */ /* 0x008fea0003900000 */
[----:B------:R-:W3:Y:S02]  /*bd00*/  @!P0 SYNCS.PHASECHK.TRANS64 P0, [R3+URZ], R0 ;  /* 0x00000000030085a7 */ /* 0x000ee4000800007f */
[----:B---3--:R-:W-:Y:S05]  /*bd10*/  @!P0 BRA `(.L_x_313) ;  /* 0xfffffffc00f08947 */ /* 0x008fea000383ffff */
.L_x_308:
[----:B------:R-:W-:Y:S05]  /*bd20*/  BSYNC B0 ;  /* 0x0000000000007941 */ /* 0x000fea0003800000 */
.L_x_307:
[----:B------:R-:W-:Y:S05]  /*bd30*/  EXIT ;  /* 0x000000000000794d */ /* 0x000fea0003800000 */
.L_x_21:
[----:B---3--:R3:W4:Y:S02]  /*bd40*/  SYNCS.PHASECHK.TRANS64.TRYWAIT P1, [R3+URZ], R0 ;  /* 0x00000000030075a7 */ /* 0x008724000802017f */
[----:B----4-:R-:W-:Y:S05]  /*bd50*/  @!P1 NANOSLEEP.SYNCS 0x989680 ;  /* 0x009896800000995d */ /* 0x010fea0003900000 */
[----:B------:R-:W4:Y:S02]  /*bd60*/  @!P1 SYNCS.PHASECHK.TRANS64 P1, [R3+URZ], R0 ;  /* 0x00000000030095a7 */ /* 0x000f24000802007f */
[----:B----4-:R-:W-:Y:S05]  /*bd70*/  @!P1 BRA `(.L_x_21) ;  /* 0xfffffffc00f09947 */ /* 0x010fea000383ffff */
[----:B------:R-:W-:Y:S05]  /*bd80*/  BRA `(.L_x_20) ;  /* 0xffffff5400e47947 */ /* 0x000fea000383ffff */
.L_x_26:
[----:B-1----:R1:W2:Y:S02]  /*bd90*/  SYNCS.PHASECHK.TRANS64.TRYWAIT P1, [R5+URZ], R4 ;  /* 0x00000004050075a7 */ /* 0x0022a4000802017f */
[----:B--2---:R-:W-:Y:S05]  /*bda0*/  @!P1 NANOSLEEP.SYNCS 0x989680 ;  /* 0x009896800000995d */ /* 0x004fea0003900000 */
[----:B------:R-:W2:Y:S02]  /*bdb0*/  @!P1 SYNCS.PHASECHK.TRANS64 P1, [R5+URZ], R4 ;  /* 0x00000004050095a7 */ /* 0x000ea4000802007f */
[----:B--2---:R-:W-:Y:S05]  /*bdc0*/  @!P1 BRA `(.L_x_26) ;  /* 0xfffffffc00f09947 */ /* 0x004fea000383ffff */
[----:B------:R-:W-:Y:S05]  /*bdd0*/  BRA `(.L_x_25) ;  /* 0xffffff5c00607947 */ /* 0x000fea000383ffff */
.L_x_295:
[----:B------:R-:W-:Y:S01]  /*bde0*/  BSSY B1, `(.L_x_314) ;  /* 0x0000006000017945 */ /* 0x000fe20003800000 */
[----:B------:R-:W-:-:S07]  /*bdf0*/  IMAD.MOV.U32 R15, RZ, RZ, -0x1 ;  /* 0xffffffffff0f7424 */ /* 0x000fce00078e00ff */
[----:B------:R-:W-:Y:S05]  /*be00*/  WARPSYNC.COLLECTIVE R15, `(.L_x_315) ;  /* 0x000000000f0c7348 */ /* 0x000fea0003c00000 */
[----:B------:R-:W-:Y:S02]  /*be10*/  ELECT P6, UR62, PT ;  /* 0x00000000003e782f */ /* 0x000fe400038c0000 */
[----:B------:R-:W-:Y:S01]  /*be20*/  MOV R14, UR62 ;  /* 0x0000003e000e7c02 */ /* 0x000fe20008000f00 */
[----:B------:R-:W-:Y:S10]  /*be30*/  ENDCOLLECTIVE ;  /* 0x000000000000791b */ /* 0x000ff40003800000 */
.L_x_315:
[----:B------:R-:W-:Y:S05]  /*be40*/  BSYNC B1 ;  /* 0x0000000000017941 */ /* 0x000fea0003800000 */
.L_x_314:
[----:B------:R-:W-:Y:S05]  /*be50*/  BRA `(.L_x_316) ;  /* 0xfffffff0000c7947 */ /* 0x000fea000383ffff */
.L_x_298:
[----:B0-----:R0:W1:Y:S02]  /*be60*/  SYNCS.PHASECHK.TRANS64.TRYWAIT P0, [R20+URZ+0x20], R7 ;  /* 0x00002007140075a7 */ /* 0x001064000800017f */
[----:B-1----:R-:W-:Y:S05]  /*be70*/  @!P0 NANOSLEEP.SYNCS 0x989680 ;  /* 0x009896800000895d */ /* 0x002fea0003900000 */
[----:B------:R-:W1:Y:S02]  /*be80*/  @!P0 SYNCS.PHASECHK.TRANS64 P0, [R20+URZ+0x20], R7 ;  /* 0x00002007140085a7 */ /* 0x000e64000800007f */
[----:B-1----:R-:W-:Y:S05]  /*be90*/  @!P0 BRA `(.L_x_298) ;  /* 0xfffffffc00f08947 */ /* 0x002fea000383ffff */
[----:B------:R-:W-:Y:S05]  /*bea0*/  BRA `(.L_x_317) ;  /* 0xfffffff000447947 */ /* 0x000fea000383ffff */
.L_x_306:
[----:B------:R-:W-:Y:S01]  /*beb0*/  BSSY B0, `(.L_x_318) ;  /* 0x0000006000007945 */ /* 0x000fe20003800000 */
[----:B------:R-:W-:-:S07]  /*bec0*/  IMAD.MOV.U32 R15, RZ, RZ, -0x1 ;  /* 0xffffffffff0f7424 */ /* 0x000fce00078e00ff */
[----:B------:R-:W-:Y:S05]  /*bed0*/  WARPSYNC.COLLECTIVE R15, `(.L_x_319) ;  /* 0x000000000f0c7348 */ /* 0x000fea0003c00000 */
[----:B------:R-:W-:Y:S02]  /*bee0*/  ELECT P6, UR62, PT ;  /* 0x00000000003e782f */ /* 0x000fe400038c0000 */
[----:B------:R-:W-:Y:S01]  /*bef0*/  MOV R14, UR62 ;  /* 0x0000003e000e7c02 */ /* 0x000fe20008000f00 */
[----:B------:R-:W-:Y:S10]  /*bf00*/  ENDCOLLECTIVE ;  /* 0x000000000000791b */ /* 0x000ff40003800000 */
.L_x_319:
[----:B------:R-:W-:Y:S05]  /*bf10*/  BSYNC B0 ;  /* 0x0000000000007941 */ /* 0x000fea0003800000 */
.L_x_318:
[----:B------:R-:W-:Y:S05]  /*bf20*/  BRA `(.L_x_320) ;  /* 0xfffffff800d07947 */ /* 0x000fea000383ffff */
.L_x_310:
[----:B0-----:R0:W1:Y:S02]  /*bf30*/  SYNCS.PHASECHK.TRANS64.TRYWAIT P0, [R7+URZ], R4 ;  /* 0x00000004070075a7 */ /* 0x001064000800017f */
[----:B-1----:R-:W-:Y:S05]  /*bf40*/  @!P0 NANOSLEEP.SYNCS 0x989680 ;  /* 0x009896800000895d */ /* 0x002fea0003900000 */
[----:B------:R-:W1:Y:S02]  /*bf50*/  @!P0 SYNCS.PHASECHK.TRANS64 P0, [R7+URZ], R4 ;  /* 0x00000004070085a7 */ /* 0x000e64000800007f */
[----:B-1----:R-:W-:Y:S05]  /*bf60*/  @!P0 BRA `(.L_x_310) ;  /* 0xfffffffc00f08947 */ /* 0x002fea000383ffff */
[----:B------:R-:W-:Y:S05]  /*bf70*/  BRA `(.L_x_321) ;  /* 0xfffffffc00107947 */ /* 0x000fea000383ffff */
.L_x_311:
[----:B0-----:R0:W1:Y:S02]  /*bf80*/  SYNCS.PHASECHK.TRANS64.TRYWAIT P0, [R8+URZ], R5 ;  /* 0x00000005080075a7 */ /* 0x001064000800017f */
[----:B-1----:R-:W-:Y:S05]  /*bf90*/  @!P0 NANOSLEEP.SYNCS 0x989680 ;  /* 0x009896800000895d */ /* 0x002fea0003900000 */
[----:B------:R-:W1:Y:S02]  /*bfa0*/  @!P0 SYNCS.PHASECHK.TRANS64 P0, [R8+URZ], R5 ;  /* 0x00000005080085a7 */ /* 0x000e64000800007f */
[----:B-1----:R-:W-:Y:S05]  /*bfb0*/  @!P0 BRA `(.L_x_311) ;  /* 0xfffffffc00f08947 */ /* 0x002fea000383ffff */
[----:B------:R-:W-:Y:S05]  /*bfc0*/  BRA `(.L_x_322) ;  /* 0xfffffffc00207947 */ /* 0x000fea000383ffff */
.L_x_312:
[----:B-1----:R1:W2:Y:S02]  /*bfd0*/  SYNCS.PHASECHK.TRANS64.TRYWAIT P0, [R11+URZ], R6 ;  /* 0x000000060b0075a7 */ /* 0x0022a4000800017f */
[----:B--2---:R-:W-:Y:S05]  /*bfe0*/  @!P0 NANOSLEEP.SYNCS 0x989680 ;  /* 0x009896800000895d */ /* 0x004fea0003900000 */
[----:B------:R-:W2:Y:S02]  /*bff0*/  @!P0 SYNCS.PHASECHK.TRANS64 P0, [R11+URZ], R6 ;  /* 0x000000060b0085a7 */ /* 0x000ea4000800007f */
[----:B--2---:R-:W-:Y:S05]  /*c000*/  @!P0 BRA `(.L_x_312) ;  /* 0xfffffffc00f08947 */ /* 0x004fea000383ffff */
[----:B------:R-:W-:Y:S05]  /*c010*/  BRA `(.L_x_323) ;  /* 0xfffffffc00287947 */ /* 0x000fea000383ffff */
.L_x_324:
[----:B------:R-:W-:-:S00]  /*c020*/  BRA `(.L_x_324) ;  /* 0xfffffffc00fc7947 */ /* 0x000fc0000383ffff */
[----:B------:R-:W-:-:S00]  /*c030*/  NOP ;  /* 0x0000000000007918 */ /* 0x000fc00000000000 */
        /* <DEDUP_REMOVED lines=12> */
.L_x_325:


//--------------------- .nv.global.init           --------------------------
	.section	.nv.global.init,"aw",@progbits
.nv.global.init:
	.type		$str$22,@object
	.size		$str$22,($str$23 - $str$22)
$str$22:
        /*0000*/ 	.byte	0x6b, 0x5f, 0x74, 0x69, 0x6c, 0x65, 0x5f, 0x63, 0x6f, 0x75, 0x6e, 0x74, 0x20, 0x3e, 0x3d, 0x20
        /*0010*/ 	.byte	0x31, 0x00
	.type		$str$23,@object
	.size		$str$23,(__unnamed_1 - $str$23)
$str$23:
        /*0012*/ 	.byte	0x2f, 0x74, 0x6d, 0x70, 0x2f, 0x63, 0x75, 0x74, 0x6c, 0x61, 0x73, 0x73, 0x5f, 0x73, 0x77, 0x65
        /*0022*/ 	.byte	0x65, 0x70, 0x5f, 0x73, 0x72, 0x63, 0x2f, 0x69, 0x6e, 0x63, 0x6c, 0x75, 0x64, 0x65, 0x2f, 0x63
        /*0032*/ 	.byte	0x75, 0x74, 0x6c, 0x61, 0x73, 0x73, 0x2f, 0x67, 0x65, 0x6d, 0x6d, 0x2f, 0x63, 0x6f, 0x6c, 0x6c
        /*0042*/ 	.byte	0x65, 0x63, 0x74, 0x69, 0x76, 0x65, 0x2f, 0x73, 0x6d, 0x39, 0x30, 0x5f, 0x6d, 0x6d, 0x61, 0x5f
        /*0052*/ 	.byte	0x74, 0x6d, 0x61, 0x5f, 0x67, 0x6d, 0x6d, 0x61, 0x5f, 0x73, 0x73, 0x5f, 0x77, 0x61, 0x72, 0x70
        /*0062*/ 	.byte	0x73, 0x70, 0x65, 0x63, 0x69, 0x61, 0x6c, 0x69, 0x7a, 0x65, 0x64, 0x2e, 0x68, 0x70, 0x70, 0x00
	.type		__unnamed_1,@object
	.size		__unnamed_1,(.L_0 - __unnamed_1)
__unnamed_1:
        /*0072*/ 	.byte	0x76, 0x6f, 0x69, 0x64, 0x20, 0x63, 0x75, 0x74, 0x6c, 0x61, 0x73, 0x73, 0x3a, 0x3a, 0x67, 0x65
        /* <DEDUP_REMOVED lines=177> */
        /*0b92*/ 	.byte	0x69, 0x64, 0x65, 0x6e, 0x74, 0x69, 0x74, 0x79, 0x5d, 0x00
.L_0:


//--------------------- .nv.shared._ZN7cutlass13device_kernelINS_4gemm6kernel13GemmUniversalIN4cute5tupleIJiiiiEEENS1_10collective13CollectiveMmaINS1_34MainloopSm90TmaGmmaWarpSpecializedILi4ENS5_IJNS4_1CILi2EEENSA_ILi1EEESC_EEENS1_35KernelTmaWarpSpecializedCooperativeEEENS5_IJNSA_ILi128EEENSA_ILi256EEENSA_ILi64EEEEEENS_10tfloat32_tENS5_IJlSC_lEEESK_SL_NS4_8TiledMMAINS4_8MMA_AtomIJNS4_4SM904GMMA30MMA_64x256x8_F32TF32TF32_SS_TNILNSP_7ScaleInE1ELSR_1EEEEEENS4_6LayoutISD_NS5_IJSC_NSA_ILi0EEESV_EEEEENS5_IJNS4_10UnderscoreESY_SY_EEEEENS4_13SM90_TMA_LOADENS4_14ComposedLayoutINS4_7SwizzleILi3ELi4ELi3EEENS4_18smem_ptr_flag_bitsILi32EEENSU_INS5_IJNSA_ILi8EEENSA_ILi32EEEEEENS5_IJS18_SC_EEEEEEEvNS4_8identityENS4_23SM90_TMA_LOAD_MULTICASTES1C_vS1D_EENS_8epilogue10collective6detail29Sm90TmaWarpSpecializedAdapterINS1H_15DefaultEpilogueISK_SL_SL_NS1G_6thread17LinearCombinationISK_Li1EffLNS1L_9ScaleType4KindE0ELNS_15FloatRoundStyleE2ESK_EENS1_15EpilogueDefaultEEEEEvvEEEEvNT_6ParamsE --------------------------
	.section	.nv.shared._ZN7cutlass13device_kernelINS_4gemm6kernel13GemmUniversalIN4cute5tupleIJiiiiEEENS1_10collective13CollectiveMmaINS1_34MainloopSm90TmaGmmaWarpSpecializedILi4ENS5_IJNS4_1CILi2EEENSA_ILi1EEESC_EEENS1_35KernelTmaWarpSpecializedCooperativeEEENS5_IJNSA_ILi128EEENSA_ILi256EEENSA_ILi64EEEEEENS_10tfloat32_tENS5_IJlSC_lEEESK_SL_NS4_8TiledMMAINS4_8MMA_AtomIJNS4_4SM904GMMA30MMA_64x256x8_F32TF32TF32_SS_TNILNSP_7ScaleInE1ELSR_1EEEEEENS4_6LayoutISD_NS5_IJSC_NSA_ILi0EEESV_EEEEENS5_IJNS4_10UnderscoreESY_SY_EEEEENS4_13SM90_TMA_LOADENS4_14ComposedLayoutINS4_7SwizzleILi3ELi4ELi3EEENS4_18smem_ptr_flag_bitsILi32EEENSU_INS5_IJNSA_ILi8EEENSA_ILi32EEEEEENS5_IJS18_SC_EEEEEEEvNS4_8identityENS4_23SM90_TMA_LOAD_MULTICASTES1C_vS1D_EENS_8epilogue10collective6detail29Sm90TmaWarpSpecializedAdapterINS1H_15DefaultEpilogueISK_SL_SL_NS1G_6thread17LinearCombinationISK_Li1EffLNS1L_9ScaleType4KindE0ELNS_15FloatRoundStyleE2ESK_EENS1_15EpilogueDefaultEEEEEvvEEEEvNT_6ParamsE,"aw",@nobits
	.sectionflags	@""
	.align	16
	.zero		1024


//--------------------- .nv.shared.reserved.0     --------------------------
	.section	.nv.shared.reserved.0,"aw",@nobits
	.weak		__nv_reservedSMEM_offset_0_alias
	.size		__nv_reservedSMEM_offset_0_alias, 0, 0
	.other		__nv_reservedSMEM_offset_0_alias,@"STO_CUDA_RESERVED_SHARED STV_DEFAULT"
__nv_reservedSMEM_offset_0_alias:
	.zero		0


//--------------------- .nv.global                --------------------------
	.section	.nv.global,"aw",@nobits
.nv.global:
	.type		_ZN39_INTERNAL_8d6538c2_4_k_cu_4aea14eb_69114cute1_E,@object
	.size		_ZN39_INTERNAL_8d6538c2_4_k_cu_4aea14eb_69114cute1_E,(_ZN39_INTERNAL_8d6538c2_4_k_cu_4aea14eb_69114cuda3std3__45__cpo6cbeginE - _ZN39_INTERNAL_8d6538c2_4_k_cu_4aea14eb_69114cute1_E)
_ZN39_INTERNAL_8d6538c2_4_k_cu_4aea14eb_69114cute1_E:
	.zero		1
	.type		_ZN39_INTERNAL_8d6538c2_4_k_cu_4aea14eb_69114cuda3std3__45__cpo6cbeginE,@object
	.size		_ZN39_INTERNAL_8d6538c2_4_k_cu_4aea14eb_69114cuda3std3__45__cpo6cbeginE,(_ZN39_INTERNAL_8d6538c2_4_k_cu_4aea14eb_69114cuda3std3__48in_placeE - _ZN39_INTERNAL_8d6538c2_4_k_cu_4aea14eb_69114cuda3std3__45__cpo6cbeginE)
_ZN39_INTERNAL_8d6538c2_4_k_cu_4aea14eb_69114cuda3std3__45__cpo6cbeginE:
	.zero		1
	.type		_ZN39_INTERNAL_8d6538c2_4_k_cu_4aea14eb_69114cuda3std3__48in_placeE,@object
	.size		_ZN39_INTERNAL_8d6538c2_4_k_cu_4aea14eb_69114cuda3std3__48in_placeE,(_ZN39_INTERNAL_8d6538c2_4_k_cu_4aea14eb_69114cuda3std6ranges3__45__cpo9iter_moveE - _ZN39_INTERNAL_8d6538c2_4_k_cu_4aea14eb_69114cuda3std3__48in_placeE)
_ZN39_INTERNAL_8d6538c2_4_k_cu_4aea14eb_69114cuda3std3__48in_placeE:
	.zero		1
	.type		_ZN39_INTERNAL_8d6538c2_4_k_cu_4aea14eb_69114cuda3std6ranges3__45__cpo9iter_moveE,@object
	.size		_ZN39_INTERNAL_8d6538c2_4_k_cu_4aea14eb_69114cuda3std6ranges3__45__cpo9iter_moveE,(_ZN39_INTERNAL_8d6538c2_4_k_cu_4aea14eb_69114cuda3std3__45__cpo5beginE - _ZN39_INTERNAL_8d6538c2_4_k_cu_4aea14eb_69114cuda3std6ranges3__45__cpo9iter_moveE)
_ZN39_INTERNAL_8d6538c2_4_k_cu_4aea14eb_69114cuda3std6ranges3__45__cpo9iter_moveE:
	.zero		1
	.type		_ZN39_INTERNAL_8d6538c2_4_k_cu_4aea14eb_69114cuda3std3__45__cpo5beginE,@object
	.size		_ZN39_INTERNAL_8d6538c2_4_k_cu_4aea14eb_69114cuda3std3__45__cpo5beginE,(_ZN39_INTERNAL_8d6538c2_4_k_cu_4aea14eb_69114cuda3std3__441_GLOBAL__N__8d6538c2_4_k_cu_4aea14eb_69116ignoreE - _ZN39_INTERNAL_8d6538c2_4_k_cu_4aea14eb_69114cuda3std3__45__cpo5beginE)
_ZN39_INTERNAL_8d6538c2_4_k_cu_4aea14eb_69114cuda3std3__45__cpo5beginE:
	.zero		1
	.type		_ZN39_INTERNAL_8d6538c2_4_k_cu_4aea14eb_69114cuda3std3__441_GLOBAL__N__8d6538c2_4_k_cu_4aea14eb_69116ignoreE,@object
	.size		_ZN39_INTERNAL_8d6538c2_4_k_cu_4aea14eb_69114cuda3std3__441_GLOBAL__N__8d6538c2_4_k_cu_4aea14eb_69116ignoreE,(_ZN39_INTERNAL_8d6538c2_4_k_cu_4aea14eb_69114cute7productE - _ZN39_INTERNAL_8d6538c2_4_k_cu_4aea14eb_69114cuda3std3__441_GLOBAL__N__8d6538c2_4_k_cu_4aea14eb_69116ignoreE)
_ZN39_INTERNAL_8d6538c2_4_k_cu_4aea14eb_69114cuda3std3__441_GLOBAL__N__8d6538c2_4_k_cu_4aea14eb_69116ignoreE:
	.zero		1
	.type		_ZN39_INTERNAL_8d6538c2_4_k_cu_4aea14eb_69114cute7productE,@object
	.size		_ZN39_INTERNAL_8d6538c2_4_k_cu_4aea14eb_69114cute7productE,(_ZN39_INTERNAL_8d6538c2_4_k_cu_4aea14eb_69114cuda3std3__45__cpo3endE - _ZN39_INTERNAL_8d6538c2_4_k_cu_4aea14eb_69114cute7productE)
_ZN39_INTERNAL_8d6538c2_4_k_cu_4aea14eb_69114cute7productE:
	.zero		1
	.type		_ZN39_INTERNAL_8d6538c2_4_k_cu_4aea14eb_69114cuda3std3__45__cpo3endE,@object
	.size		_ZN39_INTERNAL_8d6538c2_4_k_cu_4aea14eb_69114cuda3std3__45__cpo3endE,(_ZN39_INTERNAL_8d6538c2_4_k_cu_4aea14eb_69114cuda3std3__419piecewise_constructE - _ZN39_INTERNAL_8d6538c2_4_k_cu_4aea14eb_69114cuda3std3__45__cpo3endE)
_ZN39_INTERNAL_8d6538c2_4_k_cu_4aea14eb_69114cuda3std3__45__cpo3endE:
	.zero		1
	.type		_ZN39_INTERNAL_8d6538c2_4_k_cu_4aea14eb_69114cuda3std3__419piecewise_constructE,@object
	.size		_ZN39_INTERNAL_8d6538c2_4_k_cu_4aea14eb_69114cuda3std3__419piecewise_constructE,(_ZN39_INTERNAL_8d6538c2_4_k_cu_4aea14eb_69114cuda3std3__45__cpo4cendE - _ZN39_INTERNAL_8d6538c2_4_k_cu_4aea14eb_69114cuda3std3__419piecewise_constructE)
_ZN39_INTERNAL_8d6538c2_4_k_cu_4aea14eb_69114cuda3std3__419piecewise_constructE:
	.zero		1
	.type		_ZN39_INTERNAL_8d6538c2_4_k_cu_4aea14eb_69114cuda3std3__45__cpo4cendE,@object
	.size		_ZN39_INTERNAL_8d6538c2_4_k_cu_4aea14eb_69114cuda3std3__45__cpo4cendE,(_ZN39_INTERNAL_8d6538c2_4_k_cu_4aea14eb_69114cuda3std6ranges3__45__cpo4swapE - _ZN39_INTERNAL_8d6538c2_4_k_cu_4aea14eb_69114cuda3std3__45__cpo4cendE)
_ZN39_INTERNAL_8d6538c2_4_k_cu_4aea14eb_69114cuda3std3__45__cpo4cendE:
	.zero		1
	.type		_ZN39_INTERNAL_8d6538c2_4_k_cu_4aea14eb_69114cuda3std6ranges3__45__cpo4swapE,@object
	.size		_ZN39_INTERNAL_8d6538c2_4_k_cu_4aea14eb_69114cuda3std6ranges3__45__cpo4swapE,(.L_8 - _ZN39_INTERNAL_8d6538c2_4_k_cu_4aea14eb_69114cuda3std6ranges3__45__cpo4swapE)
_ZN39_INTERNAL_8d6538c2_4_k_cu_4aea14eb_69114cuda3std6ranges3__45__cpo4swapE:
	.zero		1
.L_8:


//--------------------- .nv.constant0._ZN7cutlass13device_kernelINS_4gemm6kernel13GemmUniversalIN4cute5tupleIJiiiiEEENS1_10collective13CollectiveMmaINS1_34MainloopSm90TmaGmmaWarpSpecializedILi4ENS5_IJNS4_1CILi2EEENSA_ILi1EEESC_EEENS1_35KernelTmaWarpSpecializedCooperativeEEENS5_IJNSA_ILi128EEENSA_ILi256EEENSA_ILi64EEEEEENS_10tfloat32_tENS5_IJlSC_lEEESK_SL_NS4_8TiledMMAINS4_8MMA_AtomIJNS4_4SM904GMMA30MMA_64x256x8_F32TF32TF32_SS_TNILNSP_7ScaleInE1ELSR_1EEEEEENS4_6LayoutISD_NS5_IJSC_NSA_ILi0EEESV_EEEEENS5_IJNS4_10UnderscoreESY_SY_EEEEENS4_13SM90_TMA_LOADENS4_14ComposedLayoutINS4_7SwizzleILi3ELi4ELi3EEENS4_18smem_ptr_flag_bitsILi32EEENSU_INS5_IJNSA_ILi8EEENSA_ILi32EEEEEENS5_IJS18_SC_EEEEEEEvNS4_8identityENS4_23SM90_TMA_LOAD_MULTICASTES1C_vS1D_EENS_8epilogue10collective6detail29Sm90TmaWarpSpecializedAdapterINS1H_15DefaultEpilogueISK_SL_SL_NS1G_6thread17LinearCombinationISK_Li1EffLNS1L_9ScaleType4KindE0ELNS_15FloatRoundStyleE2ESK_EENS1_15EpilogueDefaultEEEEEvvEEEEvNT_6ParamsE --------------------------
	.section	.nv.constant0._ZN7cutlass13device_kernelINS_4gemm6kernel13GemmUniversalIN4cute5tupleIJiiiiEEENS1_10collective13CollectiveMmaINS1_34MainloopSm90TmaGmmaWarpSpecializedILi4ENS5_IJNS4_1CILi2EEENSA_ILi1EEESC_EEENS1_35KernelTmaWarpSpecializedCooperativeEEENS5_IJNSA_ILi128EEENSA_ILi256EEENSA_ILi64EEEEEENS_10tfloat32_tENS5_IJlSC_lEEESK_SL_NS4_8TiledMMAINS4_8MMA_AtomIJNS4_4SM904GMMA30MMA_64x256x8_F32TF32TF32_SS_TNILNSP_7ScaleInE1ELSR_1EEEEEENS4_6LayoutISD_NS5_IJSC_NSA_ILi0EEESV_EEEEENS5_IJNS4_10UnderscoreESY_SY_EEEEENS4_13SM90_TMA_LOADENS4_14ComposedLayoutINS4_7SwizzleILi3ELi4ELi3EEENS4_18smem_ptr_flag_bitsILi32EEENSU_INS5_IJNSA_ILi8EEENSA_ILi32EEEEEENS5_IJS18_SC_EEEEEEEvNS4_8identityENS4_23SM90_TMA_LOAD_MULTICASTES1C_vS1D_EENS_8epilogue10collective6detail29Sm90TmaWarpSpecializedAdapterINS1H_15DefaultEpilogueISK_SL_SL_NS1G_6thread17LinearCombinationISK_Li1EffLNS1L_9ScaleType4KindE0ELNS_15FloatRoundStyleE2ESK_EENS1_15EpilogueDefaultEEEEEvvEEEEvNT_6ParamsE,"a",@progbits
	.sectionflags	@""
	.align	4
.nv.constant0._ZN7cutlass13device_kernelINS_4gemm6kernel13GemmUniversalIN4cute5tupleIJiiiiEEENS1_10collective13CollectiveMmaINS1_34MainloopSm90TmaGmmaWarpSpecializedILi4ENS5_IJNS4_1CILi2EEENSA_ILi1EEESC_EEENS1_35KernelTmaWarpSpecializedCooperativeEEENS5_IJNSA_ILi128EEENSA_ILi256EEENSA_ILi64EEEEEENS_10tfloat32_tENS5_IJlSC_lEEESK_SL_NS4_8TiledMMAINS4_8MMA_AtomIJNS4_4SM904GMMA30MMA_64x256x8_F32TF32TF32_SS_TNILNSP_7ScaleInE1ELSR_1EEEEEENS4_6LayoutISD_NS5_IJSC_NSA_ILi0EEESV_EEEEENS5_IJNS4_10UnderscoreESY_SY_EEEEENS4_13SM90_TMA_LOADENS4_14ComposedLayoutINS4_7SwizzleILi3ELi4ELi3EEENS4_18smem_ptr_flag_bitsILi32EEENSU_INS5_IJNSA_ILi8EEENSA_ILi32EEEEEENS5_IJS18_SC_EEEEEEEvNS4_8identityENS4_23SM90_TMA_LOAD_MULTICASTES1C_vS1D_EENS_8epilogue10collective6detail29Sm90TmaWarpSpecializedAdapterINS1H_15DefaultEpilogueISK_SL_SL_NS1G_6thread17LinearCombinationISK_Li1EffLNS1L_9ScaleType4KindE0ELNS_15FloatRoundStyleE2ESK_EENS1_15EpilogueDefaultEEEEEvvEEEEvNT_6ParamsE:
	.zero		1664


//--------------------- SYMBOLS --------------------------

	.type		.nv.reservedSmem.offset0,@object
	.size		.nv.reservedSmem.offset0,0x4
	.type		__assertfail,@function
